//
// Generated by NVIDIA NVVM Compiler
//
// Compiler Build ID: CL-36424714
// Cuda compilation tools, release 13.0, V13.0.88
// Based on NVVM 20.0.0
//

.version 9.0
.target sm_100
.address_size 64

	// .globl	_Z7computeP4d3_tS0_PdS1_ll

.visible .entry _Z7computeP4d3_tS0_PdS1_ll(
	.param .u64 .ptr .align 1 _Z7computeP4d3_tS0_PdS1_ll_param_0,
	.param .u64 .ptr .align 1 _Z7computeP4d3_tS0_PdS1_ll_param_1,
	.param .u64 .ptr .align 1 _Z7computeP4d3_tS0_PdS1_ll_param_2,
	.param .u64 .ptr .align 1 _Z7computeP4d3_tS0_PdS1_ll_param_3,
	.param .u64 _Z7computeP4d3_tS0_PdS1_ll_param_4,
	.param .u64 _Z7computeP4d3_tS0_PdS1_ll_param_5
)
{
	.reg .pred 	%p<20>;
	.reg .b32 	%r<60>;
	.reg .b64 	%rd<48>;
	.reg .b64 	%fd<202>;

	ld.param.u64 	%rd13, [_Z7computeP4d3_tS0_PdS1_ll_param_0];
	ld.param.u64 	%rd17, [_Z7computeP4d3_tS0_PdS1_ll_param_1];
	ld.param.u64 	%rd14, [_Z7computeP4d3_tS0_PdS1_ll_param_2];
	ld.param.u64 	%rd16, [_Z7computeP4d3_tS0_PdS1_ll_param_4];
	cvta.to.global.u64 	%rd1, %rd13;
	cvta.to.global.u64 	%rd2, %rd14;
	cvta.to.global.u64 	%rd18, %rd17;
	mov.u32 	%r2, %ctaid.x;
	mov.u32 	%r3, %ntid.x;
	mov.u32 	%r4, %tid.x;
	mad.lo.s32 	%r1, %r2, %r3, %r4;
	mul.wide.s32 	%rd19, %r1, 24;
	add.s64 	%rd20, %rd18, %rd19;
	ld.global.nc.f64 	%fd1, [%rd20];
	ld.global.nc.f64 	%fd2, [%rd20+8];
	ld.global.nc.f64 	%fd3, [%rd20+16];
	setp.lt.s64 	%p1, %rd16, 1;
	mov.f64 	%fd194, 0d0000000000000000;
	mov.f64 	%fd195, %fd194;
	@%p1 bra 	$L__BB0_12;
	setp.eq.s64 	%p2, %rd16, 1;
	mov.f64 	%fd195, 0d0000000000000000;
	mov.b64 	%rd47, 0;
	mov.f64 	%fd194, %fd195;
	@%p2 bra 	$L__BB0_8;
	and.b64  	%rd47, %rd16, 9223372036854775806;
	add.s64 	%rd45, %rd2, 8;
	add.s64 	%rd44, %rd1, 24;
	mov.f64 	%fd195, 0d0000000000000000;
	mov.u64 	%rd46, %rd47;
$L__BB0_3:
	ld.global.nc.f64 	%fd43, [%rd45+-8];
	ld.global.nc.f64 	%fd44, [%rd44+-24];
	ld.global.nc.f64 	%fd45, [%rd44+-16];
	ld.global.nc.f64 	%fd46, [%rd44+-8];
	sub.f64 	%fd47, %fd44, %fd1;
	sub.f64 	%fd48, %fd45, %fd2;
	sub.f64 	%fd49, %fd46, %fd3;
	mul.f64 	%fd50, %fd48, %fd48;
	fma.rn.f64 	%fd51, %fd47, %fd47, %fd50;
	fma.rn.f64 	%fd52, %fd49, %fd49, %fd51;
	sqrt.rn.f64 	%fd53, %fd52;
	add.f64 	%fd54, %fd43, %fd53;
	mul.f64 	%fd55, %fd54, 0d40AF400000000000;
	{
	.reg .b32 %temp; 
	mov.b64 	{%temp, %r5}, %fd55;
	}
	shl.b32 	%r6, %r5, 1;
	setp.gt.u32 	%p3, %r6, -2038431744;
	mov.f64 	%fd56, 0d0000000000000000;
	mul.rn.f64 	%fd57, %fd55, %fd56;
	selp.f64 	%fd6, %fd57, %fd55, %p3;
	{
	.reg .b32 %temp; 
	mov.b64 	{%r7, %temp}, %fd6;
	}
	{
	.reg .b32 %temp; 
	mov.b64 	{%temp, %r8}, %fd6;
	}
	add.s32 	%r9, %r8, 1048576;
	mov.b64 	%fd58, {%r7, %r9};
	cvt.rni.f64.f64 	%fd59, %fd58;
	cvt.rzi.s64.f64 	%rd22, %fd59;
	cvt.u32.u64 	%r10, %rd22;
	fma.rn.f64 	%fd60, %fd59, 0dBFE0000000000000, %fd6;
	mul.f64 	%fd61, %fd60, 0d3CA1A62633145C07;
	fma.rn.f64 	%fd62, %fd60, 0d400921FB54442D18, %fd61;
	mul.rn.f64 	%fd63, %fd62, %fd62;
	fma.rn.f64 	%fd64, %fd63, 0dBDA8FF8320FD8164, 0d3E21EEA7C1EF8528;
	fma.rn.f64 	%fd65, %fd64, %fd63, 0dBE927E4F8E06E6D9;
	fma.rn.f64 	%fd66, %fd65, %fd63, 0d3EFA01A019DDBCE9;
	fma.rn.f64 	%fd67, %fd66, %fd63, 0dBF56C16C16C15D47;
	fma.rn.f64 	%fd68, %fd67, %fd63, 0d3FA5555555555551;
	fma.rn.f64 	%fd69, %fd68, %fd63, 0dBFE0000000000000;
	fma.rn.f64 	%fd70, %fd69, %fd63, 0d3FF0000000000000;
	fma.rn.f64 	%fd71, %fd63, 0d3DE5DB65F9785EBA, 0dBE5AE5F12CB0D246;
	fma.rn.f64 	%fd72, %fd71, %fd63, 0d3EC71DE369ACE392;
	fma.rn.f64 	%fd73, %fd72, %fd63, 0dBF2A01A019DB62A1;
	fma.rn.f64 	%fd74, %fd73, %fd63, 0d3F81111111110818;
	fma.rn.f64 	%fd75, %fd74, %fd63, 0dBFC5555555555554;
	fma.rn.f64 	%fd76, %fd75, %fd63, 0d0000000000000000;
	fma.rn.f64 	%fd77, %fd76, %fd62, %fd62;
	and.b64  	%rd23, %rd22, 1;
	setp.eq.b64 	%p4, %rd23, 1;
	{
	.reg .b32 %temp; 
	mov.b64 	{%temp, %r11}, %fd77;
	}
	{
	.reg .b32 %temp; 
	mov.b64 	{%r12, %temp}, %fd77;
	}
	xor.b32  	%r13, %r11, -2147483648;
	mov.b64 	%fd78, {%r12, %r13};
	selp.f64 	%fd190, %fd70, %fd77, %p4;
	selp.f64 	%fd191, %fd78, %fd70, %p4;
	and.b32  	%r14, %r10, 2;
	setp.eq.s32 	%p5, %r14, 0;
	@%p5 bra 	$L__BB0_5;
	{
	.reg .b32 %temp; 
	mov.b64 	{%temp, %r15}, %fd190;
	}
	{
	.reg .b32 %temp; 
	mov.b64 	{%r16, %temp}, %fd190;
	}
	xor.b32  	%r17, %r15, -2147483648;
	mov.b64 	%fd190, {%r16, %r17};
	{
	.reg .b32 %temp; 
	mov.b64 	{%temp, %r18}, %fd191;
	}
	{
	.reg .b32 %temp; 
	mov.b64 	{%r19, %temp}, %fd191;
	}
	xor.b32  	%r20, %r18, -2147483648;
	mov.b64 	%fd191, {%r19, %r20};
$L__BB0_5:
	mov.f64 	%fd79, 0d0000000000000000;
	add.rn.f64 	%fd80, %fd191, %fd79;
	cvt.rzi.f64.f64 	%fd81, %fd6;
	setp.eq.f64 	%p6, %fd6, %fd81;
	mul.rn.f64 	%fd82, %fd6, %fd79;
	selp.f64 	%fd83, %fd82, %fd190, %p6;
	add.f64 	%fd13, %fd194, %fd80;
	add.f64 	%fd14, %fd195, %fd83;
	ld.global.nc.f64 	%fd84, [%rd45];
	ld.global.nc.f64 	%fd85, [%rd44];
	ld.global.nc.f64 	%fd86, [%rd44+8];
	ld.global.nc.f64 	%fd87, [%rd44+16];
	sub.f64 	%fd88, %fd85, %fd1;
	sub.f64 	%fd89, %fd86, %fd2;
	sub.f64 	%fd90, %fd87, %fd3;
	mul.f64 	%fd91, %fd89, %fd89;
	fma.rn.f64 	%fd92, %fd88, %fd88, %fd91;
	fma.rn.f64 	%fd93, %fd90, %fd90, %fd92;
	sqrt.rn.f64 	%fd94, %fd93;
	add.f64 	%fd95, %fd84, %fd94;
	mul.f64 	%fd96, %fd95, 0d40AF400000000000;
	{
	.reg .b32 %temp; 
	mov.b64 	{%temp, %r21}, %fd96;
	}
	shl.b32 	%r22, %r21, 1;
	setp.gt.u32 	%p7, %r22, -2038431744;
	mul.rn.f64 	%fd97, %fd96, %fd79;
	selp.f64 	%fd15, %fd97, %fd96, %p7;
	{
	.reg .b32 %temp; 
	mov.b64 	{%r23, %temp}, %fd15;
	}
	{
	.reg .b32 %temp; 
	mov.b64 	{%temp, %r24}, %fd15;
	}
	add.s32 	%r25, %r24, 1048576;
	mov.b64 	%fd98, {%r23, %r25};
	cvt.rni.f64.f64 	%fd99, %fd98;
	cvt.rzi.s64.f64 	%rd24, %fd99;
	cvt.u32.u64 	%r26, %rd24;
	fma.rn.f64 	%fd100, %fd99, 0dBFE0000000000000, %fd15;
	mul.f64 	%fd101, %fd100, 0d3CA1A62633145C07;
	fma.rn.f64 	%fd102, %fd100, 0d400921FB54442D18, %fd101;
	mul.rn.f64 	%fd103, %fd102, %fd102;
	fma.rn.f64 	%fd104, %fd103, 0dBDA8FF8320FD8164, 0d3E21EEA7C1EF8528;
	fma.rn.f64 	%fd105, %fd104, %fd103, 0dBE927E4F8E06E6D9;
	fma.rn.f64 	%fd106, %fd105, %fd103, 0d3EFA01A019DDBCE9;
	fma.rn.f64 	%fd107, %fd106, %fd103, 0dBF56C16C16C15D47;
	fma.rn.f64 	%fd108, %fd107, %fd103, 0d3FA5555555555551;
	fma.rn.f64 	%fd109, %fd108, %fd103, 0dBFE0000000000000;
	fma.rn.f64 	%fd110, %fd109, %fd103, 0d3FF0000000000000;
	fma.rn.f64 	%fd111, %fd103, 0d3DE5DB65F9785EBA, 0dBE5AE5F12CB0D246;
	fma.rn.f64 	%fd112, %fd111, %fd103, 0d3EC71DE369ACE392;
	fma.rn.f64 	%fd113, %fd112, %fd103, 0dBF2A01A019DB62A1;
	fma.rn.f64 	%fd114, %fd113, %fd103, 0d3F81111111110818;
	fma.rn.f64 	%fd115, %fd114, %fd103, 0dBFC5555555555554;
	fma.rn.f64 	%fd116, %fd115, %fd103, 0d0000000000000000;
	fma.rn.f64 	%fd117, %fd116, %fd102, %fd102;
	and.b64  	%rd25, %rd24, 1;
	setp.eq.b64 	%p8, %rd25, 1;
	{
	.reg .b32 %temp; 
	mov.b64 	{%temp, %r27}, %fd117;
	}
	{
	.reg .b32 %temp; 
	mov.b64 	{%r28, %temp}, %fd117;
	}
	xor.b32  	%r29, %r27, -2147483648;
	mov.b64 	%fd118, {%r28, %r29};
	selp.f64 	%fd192, %fd110, %fd117, %p8;
	selp.f64 	%fd193, %fd118, %fd110, %p8;
	and.b32  	%r30, %r26, 2;
	setp.eq.s32 	%p9, %r30, 0;
	@%p9 bra 	$L__BB0_7;
	{
	.reg .b32 %temp; 
	mov.b64 	{%temp, %r31}, %fd192;
	}
	{
	.reg .b32 %temp; 
	mov.b64 	{%r32, %temp}, %fd192;
	}
	xor.b32  	%r33, %r31, -2147483648;
	mov.b64 	%fd192, {%r32, %r33};
	{
	.reg .b32 %temp; 
	mov.b64 	{%temp, %r34}, %fd193;
	}
	{
	.reg .b32 %temp; 
	mov.b64 	{%r35, %temp}, %fd193;
	}
	xor.b32  	%r36, %r34, -2147483648;
	mov.b64 	%fd193, {%r35, %r36};
$L__BB0_7:
	mov.f64 	%fd119, 0d0000000000000000;
	add.rn.f64 	%fd120, %fd193, %fd119;
	cvt.rzi.f64.f64 	%fd121, %fd15;
	setp.eq.f64 	%p10, %fd15, %fd121;
	mul.rn.f64 	%fd122, %fd15, %fd119;
	selp.f64 	%fd123, %fd122, %fd192, %p10;
	add.f64 	%fd194, %fd13, %fd120;
	add.f64 	%fd195, %fd14, %fd123;
	add.s64 	%rd46, %rd46, -2;
	add.s64 	%rd45, %rd45, 16;
	add.s64 	%rd44, %rd44, 48;
	setp.ne.s64 	%p11, %rd46, 0;
	@%p11 bra 	$L__BB0_3;
$L__BB0_8:
	and.b64  	%rd26, %rd16, 1;
	setp.eq.b64 	%p12, %rd26, 1;
	not.pred 	%p13, %p12;
	@%p13 bra 	$L__BB0_12;
	ld.param.u64 	%rd42, [_Z7computeP4d3_tS0_PdS1_ll_param_2];
	ld.param.u64 	%rd41, [_Z7computeP4d3_tS0_PdS1_ll_param_0];
	cvta.to.global.u64 	%rd27, %rd42;
	shl.b64 	%rd28, %rd47, 3;
	add.s64 	%rd29, %rd27, %rd28;
	ld.global.nc.f64 	%fd124, [%rd29];
	cvta.to.global.u64 	%rd30, %rd41;
	mad.lo.s64 	%rd31, %rd47, 24, %rd30;
	ld.global.nc.f64 	%fd125, [%rd31];
	ld.global.nc.f64 	%fd126, [%rd31+8];
	ld.global.nc.f64 	%fd127, [%rd31+16];
	sub.f64 	%fd128, %fd125, %fd1;
	sub.f64 	%fd129, %fd126, %fd2;
	sub.f64 	%fd130, %fd127, %fd3;
	mul.f64 	%fd131, %fd129, %fd129;
	fma.rn.f64 	%fd132, %fd128, %fd128, %fd131;
	fma.rn.f64 	%fd133, %fd130, %fd130, %fd132;
	sqrt.rn.f64 	%fd134, %fd133;
	add.f64 	%fd135, %fd124, %fd134;
	mul.f64 	%fd136, %fd135, 0d40AF400000000000;
	{
	.reg .b32 %temp; 
	mov.b64 	{%temp, %r37}, %fd136;
	}
	shl.b32 	%r38, %r37, 1;
	setp.gt.u32 	%p14, %r38, -2038431744;
	mov.f64 	%fd137, 0d0000000000000000;
	mul.rn.f64 	%fd138, %fd136, %fd137;
	selp.f64 	%fd28, %fd138, %fd136, %p14;
	{
	.reg .b32 %temp; 
	mov.b64 	{%r39, %temp}, %fd28;
	}
	{
	.reg .b32 %temp; 
	mov.b64 	{%temp, %r40}, %fd28;
	}
	add.s32 	%r41, %r40, 1048576;
	mov.b64 	%fd139, {%r39, %r41};
	cvt.rni.f64.f64 	%fd140, %fd139;
	cvt.rzi.s64.f64 	%rd32, %fd140;
	cvt.u32.u64 	%r42, %rd32;
	fma.rn.f64 	%fd141, %fd140, 0dBFE0000000000000, %fd28;
	mul.f64 	%fd142, %fd141, 0d3CA1A62633145C07;
	fma.rn.f64 	%fd143, %fd141, 0d400921FB54442D18, %fd142;
	mul.rn.f64 	%fd144, %fd143, %fd143;
	fma.rn.f64 	%fd145, %fd144, 0dBDA8FF8320FD8164, 0d3E21EEA7C1EF8528;
	fma.rn.f64 	%fd146, %fd145, %fd144, 0dBE927E4F8E06E6D9;
	fma.rn.f64 	%fd147, %fd146, %fd144, 0d3EFA01A019DDBCE9;
	fma.rn.f64 	%fd148, %fd147, %fd144, 0dBF56C16C16C15D47;
	fma.rn.f64 	%fd149, %fd148, %fd144, 0d3FA5555555555551;
	fma.rn.f64 	%fd150, %fd149, %fd144, 0dBFE0000000000000;
	fma.rn.f64 	%fd151, %fd150, %fd144, 0d3FF0000000000000;
	fma.rn.f64 	%fd152, %fd144, 0d3DE5DB65F9785EBA, 0dBE5AE5F12CB0D246;
	fma.rn.f64 	%fd153, %fd152, %fd144, 0d3EC71DE369ACE392;
	fma.rn.f64 	%fd154, %fd153, %fd144, 0dBF2A01A019DB62A1;
	fma.rn.f64 	%fd155, %fd154, %fd144, 0d3F81111111110818;
	fma.rn.f64 	%fd156, %fd155, %fd144, 0dBFC5555555555554;
	fma.rn.f64 	%fd157, %fd156, %fd144, 0d0000000000000000;
	fma.rn.f64 	%fd158, %fd157, %fd143, %fd143;
	and.b64  	%rd33, %rd32, 1;
	setp.eq.b64 	%p15, %rd33, 1;
	{
	.reg .b32 %temp; 
	mov.b64 	{%temp, %r43}, %fd158;
	}
	{
	.reg .b32 %temp; 
	mov.b64 	{%r44, %temp}, %fd158;
	}
	xor.b32  	%r45, %r43, -2147483648;
	mov.b64 	%fd159, {%r44, %r45};
	selp.f64 	%fd198, %fd151, %fd158, %p15;
	selp.f64 	%fd199, %fd159, %fd151, %p15;
	and.b32  	%r46, %r42, 2;
	setp.eq.s32 	%p16, %r46, 0;
	@%p16 bra 	$L__BB0_11;
	{
	.reg .b32 %temp; 
	mov.b64 	{%temp, %r47}, %fd198;
	}
	{
	.reg .b32 %temp; 
	mov.b64 	{%r48, %temp}, %fd198;
	}
	xor.b32  	%r49, %r47, -2147483648;
	mov.b64 	%fd198, {%r48, %r49};
	{
	.reg .b32 %temp; 
	mov.b64 	{%temp, %r50}, %fd199;
	}
	{
	.reg .b32 %temp; 
	mov.b64 	{%r51, %temp}, %fd199;
	}
	xor.b32  	%r52, %r50, -2147483648;
	mov.b64 	%fd199, {%r51, %r52};
$L__BB0_11:
	mov.f64 	%fd160, 0d0000000000000000;
	add.rn.f64 	%fd161, %fd199, %fd160;
	cvt.rzi.f64.f64 	%fd162, %fd28;
	setp.eq.f64 	%p17, %fd28, %fd162;
	mul.rn.f64 	%fd163, %fd28, %fd160;
	selp.f64 	%fd164, %fd163, %fd198, %p17;
	add.f64 	%fd194, %fd194, %fd161;
	add.f64 	%fd195, %fd195, %fd164;
$L__BB0_12:
	ld.param.u64 	%rd43, [_Z7computeP4d3_tS0_PdS1_ll_param_3];
	cvta.to.global.u64 	%rd34, %rd43;
	abs.f64 	%fd165, %fd194;
	abs.f64 	%fd166, %fd195;
	mov.b64 	%rd35, %fd166;
	mov.b64 	%rd36, %fd165;
	min.u64 	%rd37, %rd35, %rd36;
	mov.b64 	%fd167, %rd37;
	max.u64 	%rd38, %rd36, %rd35;
	mov.b64 	%fd168, %rd38;
	{
	.reg .b32 %temp; 
	mov.b64 	{%temp, %r53}, %fd168;
	}
	and.b32  	%r54, %r53, -4194304;
	xor.b32  	%r55, %r54, 2144337920;
	mov.b32 	%r56, 0;
	mov.b64 	%fd169, {%r56, %r55};
	mul.f64 	%fd170, %fd169, %fd167;
	mul.f64 	%fd171, %fd169, %fd168;
	mul.f64 	%fd172, %fd170, %fd170;
	fma.rn.f64 	%fd173, %fd171, %fd171, %fd172;
	min.f64 	%fd174, %fd173, 0d7FEFFFFFFFFFFFFF;
	rsqrt.approx.ftz.f64 	%fd175, %fd174;
	mul.rn.f64 	%fd176, %fd175, %fd175;
	neg.f64 	%fd177, %fd176;
	fma.rn.f64 	%fd178, %fd174, %fd177, 0d3FF0000000000000;
	fma.rn.f64 	%fd179, %fd178, 0d3FD8000000000000, 0d3FE0000000000000;
	mul.rn.f64 	%fd180, %fd178, %fd175;
	fma.rn.f64 	%fd181, %fd179, %fd180, %fd175;
	mul.f64 	%fd182, %fd173, %fd181;
	or.b32  	%r57, %r54, 1048576;
	mov.b64 	%fd183, {%r56, %r57};
	mul.f64 	%fd184, %fd183, %fd182;
	setp.eq.f64 	%p18, %fd167, 0d0000000000000000;
	selp.f64 	%fd185, %fd168, %fd184, %p18;
	{
	.reg .b32 %temp; 
	mov.b64 	{%temp, %r58}, %fd167;
	}
	mov.f64 	%fd186, 0d7FF0000000000000;
	{
	.reg .b32 %temp; 
	mov.b64 	{%temp, %r59}, %fd186;
	}
	setp.lt.u32 	%p19, %r58, %r59;
	selp.f64 	%fd187, %fd185, %fd167, %p19;
	mul.wide.s32 	%rd39, %r1, 8;
	add.s64 	%rd40, %rd34, %rd39;
	st.global.f64 	[%rd40], %fd187;
	ret;

}
	// .globl	_Z10symmetrizePdl
.visible .entry _Z10symmetrizePdl(
	.param .u64 .ptr .align 1 _Z10symmetrizePdl_param_0,
	.param .u64 _Z10symmetrizePdl_param_1
)
{
	.reg .b32 	%r<13>;
	.reg .b64 	%rd<13>;
	.reg .b64 	%fd<2>;

	ld.param.u64 	%rd1, [_Z10symmetrizePdl_param_0];
	ld.param.u64 	%rd2, [_Z10symmetrizePdl_param_1];
	cvta.to.global.u64 	%rd3, %rd1;
	mov.u32 	%r1, %ctaid.x;
	mov.u32 	%r2, %ntid.x;
	mov.u32 	%r3, %tid.x;
	mad.lo.s32 	%r4, %r1, %r2, %r3;
	cvt.u32.u64 	%r5, %rd2;
	add.s32 	%r6, %r4, %r5;
	shr.s32 	%r7, %r6, 31;
	shr.u32 	%r8, %r7, 22;
	add.s32 	%r9, %r6, %r8;
	and.b32  	%r10, %r9, -1024;
	sub.s32 	%r11, %r6, %r10;
	cvt.s64.s32 	%rd4, %r11;
	shr.s32 	%r12, %r9, 10;
	mul.wide.s32 	%rd5, %r12, 1024;
	shl.b64 	%rd6, %rd2, 1;
	add.s64 	%rd7, %rd6, %rd4;
	sub.s64 	%rd8, %rd7, %rd5;
	shl.b64 	%rd9, %rd8, 3;
	add.s64 	%rd10, %rd9, %rd3;
	ld.global.f64 	%fd1, [%rd10+-8192];
	mul.wide.s32 	%rd11, %r6, 8;
	add.s64 	%rd12, %rd3, %rd11;
	st.global.f64 	[%rd12], %fd1;
	ret;

}


// ===== COMPILED SASS (sm_100) =====

	.target	sm_100

	.elftype	@"ET_EXEC"


//--------------------- .note.nv.tkinfo           --------------------------
	.section	.note.nv.tkinfo,"",@"SHT_NOTE"
	.sectionflags	@"SHF_NOTE_NV_TKINFO"
	.tkinfo
        /*0018*/ 	.word	0x00000002
        /*0030*/ 	.string	""
        /*0030*/ 	.string	"ptxas"
        /*0030*/ 	.string	"Cuda compilation tools, release 13.0, V13.0.88"
        /*0030*/ 	.string	"Build cuda_13.0.r13.0/compiler.36424714_0"
        /*0030*/ 	.string	"-arch sm_100 -m 64 "



//--------------------- .note.nv.cuinfo           --------------------------
	.section	.note.nv.cuinfo,"",@"SHT_NOTE"
	.sectionflags	@"SHF_NOTE_NV_CUINFO"
        /*0018*/ 	.short	0x0002
        /*001a*/ 	.short	0x0064
        /*001c*/ 	.short	0x0082
	.zero		2


//--------------------- .nv.info                  --------------------------
	.section	.nv.info,"",@"SHT_CUDA_INFO"
	.align	4


	//----- nvinfo : EIATTR_REGCOUNT
	.align		4
        /*0000*/ 	.byte	0x04, 0x2f
        /*0002*/ 	.short	(.L_1 - .L_0)
	.align		4
.L_0:
        /*0004*/ 	.word	index@(_Z7computeP4d3_tS0_PdS1_ll)
        /*0008*/ 	.word	0x00000022


	//----- nvinfo : EIATTR_FRAME_SIZE
	.align		4
.L_1:
        /*000c*/ 	.byte	0x04, 0x11
        /*000e*/ 	.short	(.L_3 - .L_2)
	.align		4
.L_2:
        /*0010*/ 	.word	index@($__internal_0_$__cuda_sm20_dsqrt_rn_f64_mediumpath_v1)
        /*0014*/ 	.word	0x00000000


	//----- nvinfo : EIATTR_FRAME_SIZE
	.align		4
.L_3:
        /*0018*/ 	.byte	0x04, 0x11
        /*001a*/ 	.short	(.L_5 - .L_4)
	.align		4
.L_4:
        /*001c*/ 	.word	index@(_Z7computeP4d3_tS0_PdS1_ll)
        /*0020*/ 	.word	0x00000000


	//----- nvinfo : EIATTR_REGCOUNT
	.align		4
.L_5:
        /*0024*/ 	.byte	0x04, 0x2f
        /*0026*/ 	.short	(.L_7 - .L_6)
	.align		4
.L_6:
        /*0028*/ 	.word	index@(_Z10symmetrizePdl)
        /*002c*/ 	.word	0x0000000e


	//----- nvinfo : EIATTR_FRAME_SIZE
	.align		4
.L_7:
        /*0030*/ 	.byte	0x04, 0x11
        /*0032*/ 	.short	(.L_9 - .L_8)
	.align		4
.L_8:
        /*0034*/ 	.word	index@(_Z10symmetrizePdl)
        /*0038*/ 	.word	0x00000000


	//----- nvinfo : EIATTR_MIN_STACK_SIZE
	.align		4
.L_9:
        /*003c*/ 	.byte	0x04, 0x12
        /*003e*/ 	.short	(.L_11 - .L_10)
	.align		4
.L_10:
        /*0040*/ 	.word	index@(_Z10symmetrizePdl)
        /*0044*/ 	.word	0x00000000


	//----- nvinfo : EIATTR_MIN_STACK_SIZE
	.align		4
.L_11:
        /*0048*/ 	.byte	0x04, 0x12
        /*004a*/ 	.short	(.L_13 - .L_12)
	.align		4
.L_12:
        /*004c*/ 	.word	index@(_Z7computeP4d3_tS0_PdS1_ll)
        /*0050*/ 	.word	0x00000000
.L_13:


//--------------------- .nv.compat                --------------------------
	.section	.nv.compat,"",@"SHT_CUDA_COMPAT_INFO"
	.align	4
        /*0000*/ 	.byte	0x02, 0x09, 0x00, 0x00, 0x02, 0x02, 0x01, 0x00, 0x02, 0x05, 0x05, 0x00, 0x03, 0x07, 0x01, 0x01
        /*0010*/ 	.byte	0x02, 0x03, 0x00, 0x00, 0x02, 0x06, 0x01, 0x00, 0x04, 0x0b, 0x08, 0x00, 0x01, 0x00, 0x00, 0x00
        /*0020*/ 	.byte	0x00, 0x00, 0x00, 0x00


//--------------------- .nv.info._Z10symmetrizePdl --------------------------
	.section	.nv.info._Z10symmetrizePdl,"",@"SHT_CUDA_INFO"
	.sectionflags	@""
	.align	4


	//----- nvinfo : EIATTR_CUDA_API_VERSION
	.align		4
        /*0000*/ 	.byte	0x04, 0x37
        /*0002*/ 	.short	(.L_15 - .L_14)
.L_14:
        /*0004*/ 	.word	0x00000082


	//----- nvinfo : EIATTR_KPARAM_INFO
	.align		4
.L_15:
        /*0008*/ 	.byte	0x04, 0x17
        /*000a*/ 	.short	(.L_17 - .L_16)
.L_16:
        /*000c*/ 	.word	0x00000000
        /*0010*/ 	.short	0x0001
        /*0012*/ 	.short	0x0008
        /*0014*/ 	.byte	0x00, 0xf0, 0x21, 0x00


	//----- nvinfo : EIATTR_KPARAM_INFO
	.align		4
.L_17:
        /*0018*/ 	.byte	0x04, 0x17
        /*001a*/ 	.short	(.L_19 - .L_18)
.L_18:
        /*001c*/ 	.word	0x00000000
        /*0020*/ 	.short	0x0000
        /*0022*/ 	.short	0x0000
        /*0024*/ 	.byte	0x00, 0xf5, 0x21, 0x00


	//----- nvinfo : EIATTR_SPARSE_MMA_MASK
	.align		4
.L_19:
        /*0028*/ 	.byte	0x03, 0x50
        /*002a*/ 	.short	0x0000


	//----- nvinfo : EIATTR_MAXREG_COUNT
	.align		4
        /*002c*/ 	.byte	0x03, 0x1b
        /*002e*/ 	.short	0x00ff


	//----- nvinfo : EIATTR_MERCURY_ISA_VERSION
	.align		4
        /*0030*/ 	.byte	0x03, 0x5f
        /*0032*/ 	.short	0x0101


	//----- nvinfo : EIATTR_VRC_CTA_INIT_COUNT
	.align		4
        /*0034*/ 	.byte	0x02, 0x4a
	.zero		1
	.zero		1


	//----- nvinfo : EIATTR_EXIT_INSTR_OFFSETS
	.align		4
        /*0038*/ 	.byte	0x04, 0x1c
        /*003a*/ 	.short	(.L_21 - .L_20)


	//   ....[0]....
.L_20:
        /*003c*/ 	.word	0x000001a0


	//----- nvinfo : EIATTR_CBANK_PARAM_SIZE
	.align		4
.L_21:
        /*0040*/ 	.byte	0x03, 0x19
        /*0042*/ 	.short	0x0010


	//----- nvinfo : EIATTR_PARAM_CBANK
	.align		4
        /*0044*/ 	.byte	0x04, 0x0a
        /*0046*/ 	.short	(.L_23 - .L_22)
	.align		4
.L_22:
        /*0048*/ 	.word	index@(.nv.constant0._Z10symmetrizePdl)
        /*004c*/ 	.short	0x0380
        /*004e*/ 	.short	0x0010


	//----- nvinfo : EIATTR_SW_WAR
	.align		4
.L_23:
        /*0050*/ 	.byte	0x04, 0x36
        /*0052*/ 	.short	(.L_25 - .L_24)
.L_24:
        /*0054*/ 	.word	0x00000008
.L_25:


//--------------------- .nv.info._Z7computeP4d3_tS0_PdS1_ll --------------------------
	.section	.nv.info._Z7computeP4d3_tS0_PdS1_ll,"",@"SHT_CUDA_INFO"
	.sectionflags	@""
	.align	4


	//----- nvinfo : EIATTR_CUDA_API_VERSION
	.align		4
        /*0000*/ 	.byte	0x04, 0x37
        /*0002*/ 	.short	(.L_27 - .L_26)
.L_26:
        /*0004*/ 	.word	0x00000082


	//----- nvinfo : EIATTR_KPARAM_INFO
	.align		4
.L_27:
        /*0008*/ 	.byte	0x04, 0x17
        /*000a*/ 	.short	(.L_29 - .L_28)
.L_28:
        /*000c*/ 	.word	0x00000000
        /*0010*/ 	.short	0x0005
        /*0012*/ 	.short	0x0028
        /*0014*/ 	.byte	0x00, 0xf0, 0x21, 0x00


	//----- nvinfo : EIATTR_KPARAM_INFO
	.align		4
.L_29:
        /*0018*/ 	.byte	0x04, 0x17
        /*001a*/ 	.short	(.L_31 - .L_30)
.L_30:
        /*001c*/ 	.word	0x00000000
        /*0020*/ 	.short	0x0004
        /*0022*/ 	.short	0x0020
        /*0024*/ 	.byte	0x00, 0xf0, 0x21, 0x00


	//----- nvinfo : EIATTR_KPARAM_INFO
	.align		4
.L_31:
        /*0028*/ 	.byte	0x04, 0x17
        /*002a*/ 	.short	(.L_33 - .L_32)
.L_32:
        /*002c*/ 	.word	0x00000000
        /*0030*/ 	.short	0x0003
        /*0032*/ 	.short	0x0018
        /*0034*/ 	.byte	0x00, 0xf5, 0x21, 0x00


	//----- nvinfo : EIATTR_KPARAM_INFO
	.align		4
.L_33:
        /*0038*/ 	.byte	0x04, 0x17
        /*003a*/ 	.short	(.L_35 - .L_34)
.L_34:
        /*003c*/ 	.word	0x00000000
        /*0040*/ 	.short	0x0002
        /*0042*/ 	.short	0x0010
        /*0044*/ 	.byte	0x00, 0xf5, 0x21, 0x00


	//----- nvinfo : EIATTR_KPARAM_INFO
	.align		4
.L_35:
        /*0048*/ 	.byte	0x04, 0x17
        /*004a*/ 	.short	(.L_37 - .L_36)
.L_36:
        /*004c*/ 	.word	0x00000000
        /*0050*/ 	.short	0x0001
        /*0052*/ 	.short	0x0008
        /*0054*/ 	.byte	0x00, 0xf5, 0x21, 0x00


	//----- nvinfo : EIATTR_KPARAM_INFO
	.align		4
.L_37:
        /*0058*/ 	.byte	0x04, 0x17
        /*005a*/ 	.short	(.L_39 - .L_38)
.L_38:
        /*005c*/ 	.word	0x00000000
        /*0060*/ 	.short	0x0000
        /*0062*/ 	.short	0x0000
        /*0064*/ 	.byte	0x00, 0xf5, 0x21, 0x00


	//----- nvinfo : EIATTR_SPARSE_MMA_MASK
	.align		4
.L_39:
        /*0068*/ 	.byte	0x03, 0x50
        /*006a*/ 	.short	0x0000


	//----- nvinfo : EIATTR_MAXREG_COUNT
	.align		4
        /*006c*/ 	.byte	0x03, 0x1b
        /*006e*/ 	.short	0x00ff


	//----- nvinfo : EIATTR_MERCURY_ISA_VERSION
	.align		4
        /*0070*/ 	.byte	0x03, 0x5f
        /*0072*/ 	.short	0x0101


	//----- nvinfo : EIATTR_VRC_CTA_INIT_COUNT
	.align		4
        /*0074*/ 	.byte	0x02, 0x4a
	.zero		1
	.zero		1


	//----- nvinfo : EIATTR_EXIT_INSTR_OFFSETS
	.align		4
        /*0078*/ 	.byte	0x04, 0x1c
        /*007a*/ 	.short	(.L_41 - .L_40)


	//   ....[0]....
.L_40:
        /*007c*/ 	.word	0x00001c00


	//----- nvinfo : EIATTR_CRS_STACK_SIZE
	.align		4
.L_41:
        /*0080*/ 	.byte	0x04, 0x1e
        /*0082*/ 	.short	(.L_43 - .L_42)
.L_42:
        /*0084*/ 	.word	0x00000000


	//----- nvinfo : EIATTR_CBANK_PARAM_SIZE
	.align		4
.L_43:
        /*0088*/ 	.byte	0x03, 0x19
        /*008a*/ 	.short	0x0030


	//----- nvinfo : EIATTR_PARAM_CBANK
	.align		4
        /*008c*/ 	.byte	0x04, 0x0a
        /*008e*/ 	.short	(.L_45 - .L_44)
	.align		4
.L_44:
        /*0090*/ 	.word	index@(.nv.constant0._Z7computeP4d3_tS0_PdS1_ll)
        /*0094*/ 	.short	0x0380
        /*0096*/ 	.short	0x0030


	//----- nvinfo : EIATTR_SW_WAR
	.align		4
.L_45:
        /*0098*/ 	.byte	0x04, 0x36
        /*009a*/ 	.short	(.L_47 - .L_46)
.L_46:
        /*009c*/ 	.word	0x00000008
.L_47:


//--------------------- .nv.callgraph             --------------------------
	.section	.nv.callgraph,"",@"SHT_CUDA_CALLGRAPH"
	.align	4
	.sectionentsize	8
	.align		4
        /*0000*/ 	.word	0x00000000
	.align		4
        /*0004*/ 	.word	0xffffffff
	.align		4
        /*0008*/ 	.word	0x00000000
	.align		4
        /*000c*/ 	.word	0xfffffffe
	.align		4
        /*0010*/ 	.word	0x00000000
	.align		4
        /*0014*/ 	.word	0xfffffffd
	.align		4
        /*0018*/ 	.word	0x00000000
	.align		4
        /*001c*/ 	.word	0xfffffffc


//--------------------- .text._Z10symmetrizePdl   --------------------------
	.section	.text._Z10symmetrizePdl,"ax",@progbits
	.align	128
        .global         _Z10symmetrizePdl
        .type           _Z10symmetrizePdl,@function
        .size           _Z10symmetrizePdl,(.L_x_16 - _Z10symmetrizePdl)
        .other          _Z10symmetrizePdl,@"STO_CUDA_ENTRY STV_DEFAULT"
_Z10symmetrizePdl:
.text._Z10symmetrizePdl:
[----:B------:R-:W-:Y:S01]  /*0000*/  LDC R1, c[0x0][0x37c] ;  /* 0x0000df00ff017b82 */ /* 0x000fe20000000800 */
[----:B------:R-:W0:Y:S07]  /*0010*/  S2R R0, SR_TID.X ;  /* 0x0000000000007919 */ /* 0x000e2e0000002100 */
[----:B------:R-:W0:Y:S08]  /*0020*/  S2UR UR4, SR_CTAID.X ;  /* 0x00000000000479c3 */ /* 0x000e300000002500 */
[----:B------:R-:W0:Y:S08]  /*0030*/  LDC R3, c[0x0][0x360] ;  /* 0x0000d800ff037b82 */ /* 0x000e300000000800 */
[----:B------:R-:W1:Y:S01]  /*0040*/  LDC.64 R10, c[0x0][0x388] ;  /* 0x0000e200ff0a7b82 */ /* 0x000e620000000a00 */
[----:B0-----:R-:W-:Y:S01]  /*0050*/  IMAD R3, R3, UR4, R0 ;  /* 0x0000000403037c24 */ /* 0x001fe2000f8e0200 */
[----:B------:R-:W0:Y:S03]  /*0060*/  LDCU.64 UR4, c[0x0][0x358] ;  /* 0x00006b00ff0477ac */ /* 0x000e260008000a00 */
[----:B-1----:R-:W-:-:S03]  /*0070*/  IMAD.IADD R7, R3, 0x1, R10 ;  /* 0x0000000103077824 */ /* 0x002fc600078e020a */
[----:B------:R-:W1:Y:S02]  /*0080*/  LDC.64 R2, c[0x0][0x380] ;  /* 0x0000e000ff027b82 */ /* 0x000e640000000a00 */
[----:B------:R-:W-:-:S04]  /*0090*/  SHF.R.S32.HI R0, RZ, 0x1f, R7 ;  /* 0x0000001fff007819 */ /* 0x000fc80000011407 */
[----:B------:R-:W-:-:S04]  /*00a0*/  LEA.HI R0, R0, R7, RZ, 0xa ;  /* 0x0000000700007211 */ /* 0x000fc800078f50ff */
[----:B------:R-:W-:Y:S02]  /*00b0*/  LOP3.LUT R4, R0, 0xfffffc00, RZ, 0xc0, !PT ;  /* 0xfffffc0000047812 */ /* 0x000fe400078ec0ff */
[----:B------:R-:W-:-:S03]  /*00c0*/  SHF.R.S32.HI R5, RZ, 0xa, R0 ;  /* 0x0000000aff057819 */ /* 0x000fc60000011400 */
[----:B------:R-:W-:Y:S02]  /*00d0*/  IMAD.IADD R9, R7, 0x1, -R4 ;  /* 0x0000000107097824 */ /* 0x000fe400078e0a04 */
[----:B------:R-:W-:-:S03]  /*00e0*/  IMAD.WIDE R4, R5, 0x400, RZ ;  /* 0x0000040005047825 */ /* 0x000fc600078e02ff */
[----:B------:R-:W-:Y:S02]  /*00f0*/  SHF.R.S32.HI R0, RZ, 0x1f, R9 ;  /* 0x0000001fff007819 */ /* 0x000fe40000011409 */
[----:B------:R-:W-:-:S04]  /*0100*/  LEA R9, P0, R10, R9, 0x1 ;  /* 0x000000090a097211 */ /* 0x000fc800078008ff */
[----:B------:R-:W-:Y:S02]  /*0110*/  LEA.HI.X R11, R10, R0, R11, 0x1, P0 ;  /* 0x000000000a0b7211 */ /* 0x000fe400000f0c0b */
[----:B------:R-:W-:-:S05]  /*0120*/  IADD3 R0, P0, PT, -R4, R9, RZ ;  /* 0x0000000904007210 */ /* 0x000fca0007f1e1ff */
[----:B------:R-:W-:Y:S01]  /*0130*/  IMAD.X R4, R11, 0x1, ~R5, P0 ;  /* 0x000000010b047824 */ /* 0x000fe200000e0e05 */
[----:B-1----:R-:W-:-:S04]  /*0140*/  LEA R2, P0, R0, R2, 0x3 ;  /* 0x0000000200027211 */ /* 0x002fc800078018ff */
[----:B------:R-:W-:Y:S02]  /*0150*/  LEA.HI.X R3, R0, R3, R4, 0x3, P0 ;  /* 0x0000000300037211 */ /* 0x000fe400000f1c04 */
[----:B------:R-:W1:Y:S04]  /*0160*/  LDC.64 R4, c[0x0][0x380] ;  /* 0x0000e000ff047b82 */ /* 0x000e680000000a00 */
[----:B0-----:R-:W2:Y:S01]  /*0170*/  LDG.E.64 R2, desc[UR4][R2.64+-0x2000] ;  /* 0xffe0000402027981 */ /* 0x001ea2000c1e1b00 */
[----:B-1----:R-:W-:-:S05]  /*0180*/  IMAD.WIDE R4, R7, 0x8, R4 ;  /* 0x0000000807047825 */ /* 0x002fca00078e0204 */
[----:B--2---:R-:W-:Y:S01]  /*0190*/  STG.E.64 desc[UR4][R4.64], R2 ;  /* 0x0000000204007986 */ /* 0x004fe2000c101b04 */
[----:B------:R-:W-:Y:S05]  /*01a0*/  EXIT ;  /* 0x000000000000794d */ /* 0x000fea0003800000 */
.L_x_0:
[----:B------:R-:W-:-:S00]  /*01b0*/  BRA `(.L_x_0) ;  /* 0xfffffffc00fc7947 */ /* 0x000fc0000383ffff */
[----:B------:R-:W-:-:S00]  /*01c0*/  NOP ;  /* 0x0000000000007918 */ /* 0x000fc00000000000 */
        /* <DEDUP_REMOVED lines=11> */
.L_x_16:


//--------------------- .text._Z7computeP4d3_tS0_PdS1_ll --------------------------
	.section	.text._Z7computeP4d3_tS0_PdS1_ll,"ax",@progbits
	.align	128
        .global         _Z7computeP4d3_tS0_PdS1_ll
        .type           _Z7computeP4d3_tS0_PdS1_ll,@function
        .size           _Z7computeP4d3_tS0_PdS1_ll,(.L_x_15 - _Z7computeP4d3_tS0_PdS1_ll)
        .other          _Z7computeP4d3_tS0_PdS1_ll,@"STO_CUDA_ENTRY STV_DEFAULT"
_Z7computeP4d3_tS0_PdS1_ll:
.text._Z7computeP4d3_tS0_PdS1_ll:
[----:B------:R-:W-:Y:S01]  /*0000*/  LDC R1, c[0x0][0x37c] ;  /* 0x0000df00ff017b82 */ /* 0x000fe20000000800 */
[----:B------:R-:W0:Y:S01]  /*0010*/  LDCU.64 UR10, c[0x0][0x3a0] ;  /* 0x00007400ff0a77ac */ /* 0x000e220008000a00 */
[----:B------:R-:W1:Y:S06]  /*0020*/  S2R R3, SR_TID.X ;  /* 0x0000000000037919 */ /* 0x000e6c0000002100 */
[----:B------:R-:W1:Y:S01]  /*0030*/  S2UR UR4, SR_CTAID.X ;  /* 0x00000000000479c3 */ /* 0x000e620000002500 */
[----:B------:R-:W-:Y:S02]  /*0040*/  CS2R R18, SRZ ;  /* 0x0000000000127805 */ /* 0x000fe4000001ff00 */
[----:B------:R-:W-:Y:S01]  /*0050*/  CS2R R16, SRZ ;  /* 0x0000000000107805 */ /* 0x000fe2000001ff00 */
[----:B------:R-:W2:Y:S04]  /*0060*/  LDCU.64 UR12, c[0x0][0x358] ;  /* 0x00006b00ff0c77ac */ /* 0x000ea80008000a00 */
[----:B------:R-:W1:Y:S01]  /*0070*/  LDC R0, c[0x0][0x360] ;  /* 0x0000d800ff007b82 */ /* 0x000e620000000800 */
[----:B0-----:R-:W-:-:S04]  /*0080*/  UISETP.GE.U32.AND UP0, UPT, UR10, 0x1, UPT ;  /* 0x000000010a00788c */ /* 0x001fc8000bf06070 */
[----:B------:R-:W-:Y:S01]  /*0090*/  UISETP.GE.AND.EX UP0, UPT, UR11, URZ, UPT, UP0 ;  /* 0x000000ff0b00728c */ /* 0x000fe2000bf06300 */
[----:B-1----:R-:W-:-:S08]  /*00a0*/  IMAD R0, R0, UR4, R3 ;  /* 0x0000000400007c24 */ /* 0x002fd0000f8e0203 */
[----:B--2---:R-:W-:Y:S05]  /*00b0*/  BRA.U !UP0, `(.L_x_1) ;  /* 0x0000001908147547 */ /* 0x004fea000b800000 */
[----:B------:R-:W0:Y:S02]  /*00c0*/  LDC.64 R2, c[0x0][0x388] ;  /* 0x0000e200ff027b82 */ /* 0x000e240000000a00 */
[----:B0-----:R-:W-:-:S05]  /*00d0*/  IMAD.WIDE R2, R0, 0x18, R2 ;  /* 0x0000001800027825 */ /* 0x001fca00078e0202 */
[----:B------:R0:W5:Y:S04]  /*00e0*/  LDG.E.64.CONSTANT R14, desc[UR12][R2.64] ;  /* 0x0000000c020e7981 */ /* 0x000168000c1e9b00 */
[----:B------:R0:W5:Y:S04]  /*00f0*/  LDG.E.64.CONSTANT R12, desc[UR12][R2.64+0x8] ;  /* 0x0000080c020c7981 */ /* 0x000168000c1e9b00 */
[----:B------:R0:W5:Y:S01]  /*0100*/  LDG.E.64.CONSTANT R10, desc[UR12][R2.64+0x10] ;  /* 0x0000100c020a7981 */ /* 0x000162000c1e9b00 */
[----:B------:R-:W-:Y:S01]  /*0110*/  UISETP.NE.U32.AND UP0, UPT, UR10, 0x1, UPT ;  /* 0x000000010a00788c */ /* 0x000fe2000bf05070 */
[----:B------:R-:W-:-:S02]  /*0120*/  CS2R R16, SRZ ;  /* 0x0000000000107805 */ /* 0x000fc4000001ff00 */
[----:B------:R-:W-:Y:S01]  /*0130*/  CS2R R18, SRZ ;  /* 0x0000000000127805 */ /* 0x000fe2000001ff00 */
[----:B------:R-:W-:Y:S01]  /*0140*/  UMOV UR4, URZ ;  /* 0x000000ff00047c82 */ /* 0x000fe20008000000 */
[----:B------:R-:W-:Y:S01]  /*0150*/  UISETP.NE.AND.EX UP0, UPT, UR11, URZ, UPT, UP0 ;  /* 0x000000ff0b00728c */ /* 0x000fe2000bf05300 */
[----:B------:R-:W-:-:S08]  /*0160*/  UMOV UR5, URZ ;  /* 0x000000ff00057c82 */ /* 0x000fd00008000000 */
[----:B0-----:R-:W-:Y:S05]  /*0170*/  BRA.U !UP0, `(.L_x_2) ;  /* 0x0000000d08e07547 */ /* 0x001fea000b800000 */
[----:B------:R-:W0:Y:S01]  /*0180*/  LDCU.64 UR8, c[0x0][0x390] ;  /* 0x00007200ff0877ac */ /* 0x000e220008000a00 */
[----:B------:R-:W-:Y:S01]  /*0190*/  CS2R R16, SRZ ;  /* 0x0000000000107805 */ /* 0x000fe2000001ff00 */
[----:B------:R-:W1:Y:S01]  /*01a0*/  LDCU.64 UR6, c[0x0][0x380] ;  /* 0x00007000ff0677ac */ /* 0x000e620008000a00 */
[----:B------:R-:W-:Y:S02]  /*01b0*/  ULOP3.LUT UR4, UR10, 0xfffffffe, URZ, 0xc0, !UPT ;  /* 0xfffffffe0a047892 */ /* 0x000fe4000f8ec0ff */
[----:B------:R-:W-:Y:S02]  /*01c0*/  ULOP3.LUT UR5, UR11, 0x7fffffff, URZ, 0xc0, !UPT ;  /* 0x7fffffff0b057892 */ /* 0x000fe4000f8ec0ff */
[----:B0-----:R-:W-:Y:S02]  /*01d0*/  UIADD3 UR8, UP0, UPT, UR8, 0x8, URZ ;  /* 0x0000000808087890 */ /* 0x001fe4000ff1e0ff */
[----:B-1----:R-:W-:Y:S02]  /*01e0*/  UIADD3 UR6, UP1, UPT, UR6, 0x18, URZ ;  /* 0x0000001806067890 */ /* 0x002fe4000ff3e0ff */
[----:B------:R-:W-:-:S02]  /*01f0*/  UIADD3.X UR9, UPT, UPT, URZ, UR9, URZ, UP0, !UPT ;  /* 0x00000009ff097290 */ /* 0x000fc400087fe4ff */
[----:B------:R-:W-:Y:S01]  /*0200*/  IMAD.U32 R6, RZ, RZ, UR8 ;  /* 0x00000008ff067e24 */ /* 0x000fe2000f8e00ff */
[----:B------:R-:W-:Y:S01]  /*0210*/  UIADD3.X UR7, UPT, UPT, URZ, UR7, URZ, UP1, !UPT ;  /* 0x00000007ff077290 */ /* 0x000fe20008ffe4ff */
[----:B------:R-:W-:Y:S01]  /*0220*/  IMAD.U32 R8, RZ, RZ, UR6 ;  /* 0x00000006ff087e24 */ /* 0x000fe2000f8e00ff */
[----:B------:R-:W-:Y:S01]  /*0230*/  UMOV UR6, UR4 ;  /* 0x0000000400067c82 */ /* 0x000fe20008000000 */
[----:B------:R-:W-:-:S03]  /*0240*/  IMAD.U32 R7, RZ, RZ, UR9 ;  /* 0x00000009ff077e24 */ /* 0x000fc6000f8e00ff */
[----:B------:R-:W-:Y:S01]  /*0250*/  IMAD.U32 R9, RZ, RZ, UR7 ;  /* 0x00000007ff097e24 */ /* 0x000fe2000f8e00ff */
[----:B------:R-:W-:-:S06]  /*0260*/  UMOV UR7, UR5 ;  /* 0x0000000500077c82 */ /* 0x000fcc0008000000 */
.L_x_7:
[----:B------:R-:W2:Y:S04]  /*0270*/  LDG.E.64.CONSTANT R4, desc[UR12][R8.64+-0x10] ;  /* 0xfffff00c08047981 */ /* 0x000ea8000c1e9b00 */
[----:B------:R-:W3:Y:S04]  /*0280*/  LDG.E.64.CONSTANT R2, desc[UR12][R8.64+-0x18] ;  /* 0xffffe80c08027981 */ /* 0x000ee8000c1e9b00 */
[----:B------:R-:W4:Y:S04]  /*0290*/  LDG.E.64.CONSTANT R22, desc[UR12][R8.64+-0x8] ;  /* 0xfffff80c08167981 */ /* 0x000f28000c1e9b00 */
[----:B-----5:R0:W5:Y:S01]  /*02a0*/  LDG.E.64.CONSTANT R20, desc[UR12][R6.64+-0x8] ;  /* 0xfffff80c06147981 */ /* 0x020162000c1e9b00 */
[----:B------:R-:W-:Y:S01]  /*02b0*/  BSSY.RECONVERGENT B0, `(.L_x_3) ;  /* 0x000001d000007945 */ /* 0x000fe20003800200 */
[----:B--2---:R-:W-:-:S02]  /*02c0*/  DADD R4, -R12, R4 ;  /* 0x000000000c047229 */ /* 0x004fc40000000104 */
[----:B---3--:R-:W-:-:S06]  /*02d0*/  DADD R2, -R14, R2 ;  /* 0x000000000e027229 */ /* 0x008fcc0000000102 */
[----:B------:R-:W-:Y:S02]  /*02e0*/  DMUL R4, R4, R4 ;  /* 0x0000000404047228 */ /* 0x000fe40000000000 */
[----:B----4-:R-:W-:-:S06]  /*02f0*/  DADD R22, -R10, R22 ;  /* 0x000000000a167229 */ /* 0x010fcc0000000116 */
[----:B------:R-:W-:-:S08]  /*0300*/  DFMA R4, R2, R2, R4 ;  /* 0x000000020204722b */ /* 0x000fd00000000004 */
[----:B------:R-:W-:Y:S01]  /*0310*/  DFMA R28, R22, R22, R4 ;  /* 0x00000016161c722b */ /* 0x000fe20000000004 */
[----:B------:R-:W-:Y:S02]  /*0320*/  IMAD.MOV.U32 R22, RZ, RZ, 0x0 ;  /* 0x00000000ff167424 */ /* 0x000fe400078e00ff */
[----:B------:R-:W-:-:S03]  /*0330*/  IMAD.MOV.U32 R23, RZ, RZ, 0x3fd80000 ;  /* 0x3fd80000ff177424 */ /* 0x000fc600078e00ff */
[----:B------:R-:W1:Y:S04]  /*0340*/  MUFU.RSQ64H R5, R29 ;  /* 0x0000001d00057308 */ /* 0x000e680000001c00 */
[----:B------:R-:W-:-:S05]  /*0350*/  VIADD R4, R29, 0xfcb00000 ;  /* 0xfcb000001d047836 */ /* 0x000fca0000000000 */
[----:B------:R-:W-:Y:S01]  /*0360*/  ISETP.GE.U32.AND P0, PT, R4, 0x7ca00000, PT ;  /* 0x7ca000000400780c */ /* 0x000fe20003f06070 */
[----:B-1----:R-:W-:-:S08]  /*0370*/  DMUL R2, R4, R4 ;  /* 0x0000000404027228 */ /* 0x002fd00000000000 */
[----:B------:R-:W-:-:S08]  /*0380*/  DFMA R2, R28, -R2, 1 ;  /* 0x3ff000001c02742b */ /* 0x000fd00000000802 */
[----:B------:R-:W-:Y:S02]  /*0390*/  DFMA R22, R2, R22, 0.5 ;  /* 0x3fe000000216742b */ /* 0x000fe40000000016 */
[----:B------:R-:W-:-:S08]  /*03a0*/  DMUL R2, R4, R2 ;  /* 0x0000000204027228 */ /* 0x000fd00000000000 */
[----:B------:R-:W-:-:S08]  /*03b0*/  DFMA R30, R22, R2, R4 ;  /* 0x00000002161e722b */ /* 0x000fd00000000004 */
[----:B------:R-:W-:Y:S02]  /*03c0*/  DMUL R22, R28, R30 ;  /* 0x0000001e1c167228 */ /* 0x000fe40000000000 */
[----:B------:R-:W-:Y:S02]  /*03d0*/  VIADD R25, R31, 0xfff00000 ;  /* 0xfff000001f197836 */ /* 0x000fe40000000000 */
[----:B------:R-:W-:-:S04]  /*03e0*/  IMAD.MOV.U32 R24, RZ, RZ, R30 ;  /* 0x000000ffff187224 */ /* 0x000fc800078e001e */
[----:B------:R-:W-:-:S08]  /*03f0*/  DFMA R2, R22, -R22, R28 ;  /* 0x800000161602722b */ /* 0x000fd0000000001c */
[----:B------:R-:W-:Y:S01]  /*0400*/  DFMA R26, R2, R24, R22 ;  /* 0x00000018021a722b */ /* 0x000fe20000000016 */
[----:B0-----:R-:W-:Y:S10]  /*0410*/  @!P0 BRA `(.L_x_4) ;  /* 0x0000000000188947 */ /* 0x001ff40003800000 */
[----:B------:R-:W-:Y:S01]  /*0420*/  IMAD.MOV.U32 R24, RZ, RZ, R30 ;  /* 0x000000ffff187224 */ /* 0x000fe200078e001e */
[----:B------:R-:W-:Y:S01]  /*0430*/  MOV R26, 0x460 ;  /* 0x00000460001a7802 */ /* 0x000fe20000000f00 */
[----:B------:R-:W-:-:S07]  /*0440*/  IMAD.MOV.U32 R5, RZ, RZ, R29 ;  /* 0x000000ffff057224 */ /* 0x000fce00078e001d */
[----:B-----5:R-:W-:Y:S05]  /*0450*/  CALL.REL.NOINC `($__internal_0_$__cuda_sm20_dsqrt_rn_f64_mediumpath_v1) ;  /* 0x0000001400ec7944 */ /* 0x020fea0003c00000 */
[----:B------:R-:W-:Y:S02]  /*0460*/  IMAD.MOV.U32 R26, RZ, RZ, R2 ;  /* 0x000000ffff1a7224 */ /* 0x000fe400078e0002 */
[----:B------:R-:W-:-:S07]  /*0470*/  IMAD.MOV.U32 R27, RZ, RZ, R3 ;  /* 0x000000ffff1b7224 */ /* 0x000fce00078e0003 */
.L_x_4:
[----:B------:R-:W-:Y:S05]  /*0480*/  BSYNC.RECONVERGENT B0 ;  /* 0x0000000000007941 */ /* 0x000fea0003800200 */
.L_x_3:
[----:B-----5:R-:W-:Y:S01]  /*0490*/  DADD R20, R20, R26 ;  /* 0x0000000014147229 */ /* 0x020fe2000000001a */
[----:B------:R-:W-:Y:S01]  /*04a0*/  UMOV UR8, 0x33145c07 ;  /* 0x33145c0700087882 */ /* 0x000fe20000000000 */
[----:B------:R-:W-:Y:S01]  /*04b0*/  UMOV UR9, 0x3ca1a626 ;  /* 0x3ca1a62600097882 */ /* 0x000fe20000000000 */
[----:B------:R-:W-:Y:S01]  /*04c0*/  IMAD.MOV.U32 R24, RZ, RZ, -0x3e107ad8 ;  /* 0xc1ef8528ff187424 */ /* 0x000fe200078e00ff */
[----:B------:R-:W-:Y:S01]  /*04d0*/  UMOV UR10, 0xf9785eba ;  /* 0xf9785eba000a7882 */ /* 0x000fe20000000000 */
[----:B------:R-:W-:Y:S01]  /*04e0*/  IMAD.MOV.U32 R25, RZ, RZ, 0x3e21eea7 ;  /* 0x3e21eea7ff197424 */ /* 0x000fe200078e00ff */
[----:B------:R-:W-:Y:S01]  /*04f0*/  UMOV UR11, 0x3de5db65 ;  /* 0x3de5db65000b7882 */ /* 0x000fe20000000000 */
[----:B------:R-:W-:Y:S01]  /*0500*/  IMAD.MOV.U32 R26, RZ, RZ, 0x2cb0d246 ;  /* 0x2cb0d246ff1a7424 */ /* 0x000fe200078e00ff */
[----:B------:R-:W-:Y:S01]  /*0510*/  DMUL R20, R20, 4000 ;  /* 0x40af400014147828 */ /* 0x000fe20000000000 */
[----:B------:R-:W-:-:S07]  /*0520*/  IMAD.MOV.U32 R27, RZ, RZ, 0x3e5ae5f1 ;  /* 0x3e5ae5f1ff1b7424 */ /* 0x000fce00078e00ff */
[----:B------:R-:W-:Y:S02]  /*0530*/  DMUL R4, RZ, R20 ;  /* 0x00000014ff047228 */ /* 0x000fe40000000000 */
[----:B------:R-:W-:-:S05]  /*0540*/  IMAD.SHL.U32 R2, R21, 0x2, RZ ;  /* 0x0000000215027824 */ /* 0x000fca00078e00ff */
[----:B------:R-:W-:-:S04]  /*0550*/  ISETP.GT.U32.AND P0, PT, R2, -0x79800000, PT ;  /* 0x868000000200780c */ /* 0x000fc80003f04070 */
[----:B------:R-:W-:Y:S02]  /*0560*/  FSEL R3, R5, R21, P0 ;  /* 0x0000001505037208 */ /* 0x000fe40000000000 */
[----:B------:R-:W-:-:S03]  /*0570*/  FSEL R4, R4, R20, P0 ;  /* 0x0000001404047208 */ /* 0x000fc60000000000 */
[----:B------:R-:W-:Y:S02]  /*0580*/  VIADD R5, R3, 0x100000 ;  /* 0x0010000003057836 */ /* 0x000fe40000000000 */
[----:B------:R-:W-:Y:S02]  /*0590*/  IMAD.MOV.U32 R2, RZ, RZ, R4 ;  /* 0x000000ffff027224 */ /* 0x000fe400078e0004 */
[----:B------:R-:W0:Y:S08]  /*05a0*/  FRND.F64 R20, R4 ;  /* 0x0000000400147313 */ /* 0x000e300000301800 */
[----:B------:R-:W1:Y:S01]  /*05b0*/  F2I.S64.F64 R4, R4 ;  /* 0x0000000400047311 */ /* 0x000e620000301900 */
[----:B0-----:R-:W-:-:S08]  /*05c0*/  DFMA R20, R20, -0.5, R2 ;  /* 0xbfe000001414782b */ /* 0x001fd00000000002 */
[----:B------:R-:W-:Y:S01]  /*05d0*/  DMUL R22, R20, UR8 ;  /* 0x0000000814167c28 */ /* 0x000fe20008000000 */
[----:B------:R-:W-:Y:S01]  /*05e0*/  UMOV UR8, 0x54442d18 ;  /* 0x54442d1800087882 */ /* 0x000fe20000000000 */
[----:B------:R-:W-:Y:S01]  /*05f0*/  UMOV UR9, 0x400921fb ;  /* 0x400921fb00097882 */ /* 0x000fe20000000000 */
[----:B-1----:R-:W-:-:S05]  /*0600*/  LOP3.LUT P1, RZ, R4, 0x2, RZ, 0xc0, !PT ;  /* 0x0000000204ff7812 */ /* 0x002fca000782c0ff */
[----:B------:R-:W-:Y:S01]  /*0610*/  DFMA R20, R20, UR8, R22 ;  /* 0x0000000814147c2b */ /* 0x000fe20008000016 */
[----:B------:R-:W-:Y:S01]  /*0620*/  UMOV UR8, 0x20fd8164 ;  /* 0x20fd816400087882 */ /* 0x000fe20000000000 */
[----:B------:R-:W-:-:S06]  /*0630*/  UMOV UR9, 0x3da8ff83 ;  /* 0x3da8ff8300097882 */ /* 0x000fcc0000000000 */
[----:B------:R-:W-:-:S08]  /*0640*/  DMUL R22, R20, R20 ;  /* 0x0000001414167228 */ /* 0x000fd00000000000 */
[C---:B------:R-:W-:Y:S01]  /*0650*/  DFMA R24, R22.reuse, -UR8, R24 ;  /* 0x8000000816187c2b */ /* 0x040fe20008000018 */
[----:B------:R-:W-:Y:S01]  /*0660*/  UMOV UR8, 0x8e06e6d9 ;  /* 0x8e06e6d900087882 */ /* 0x000fe20000000000 */
[----:B------:R-:W-:Y:S01]  /*0670*/  DFMA R26, R22, UR10, -R26 ;  /* 0x0000000a161a7c2b */ /* 0x000fe2000800081a */
[----:B------:R-:W-:Y:S01]  /*0680*/  UMOV UR9, 0x3e927e4f ;  /* 0x3e927e4f00097882 */ /* 0x000fe20000000000 */
[----:B------:R-:W-:Y:S01]  /*0690*/  UMOV UR10, 0x69ace392 ;  /* 0x69ace392000a7882 */ /* 0x000fe20000000000 */
[----:B------:R-:W-:-:S03]  /*06a0*/  UMOV UR11, 0x3ec71de3 ;  /* 0x3ec71de3000b7882 */ /* 0x000fc60000000000 */
[C---:B------:R-:W-:Y:S01]  /*06b0*/  DFMA R24, R22.reuse, R24, -UR8 ;  /* 0x8000000816187e2b */ /* 0x040fe20008000018 */
[----:B------:R-:W-:Y:S01]  /*06c0*/  UMOV UR8, 0x19ddbce9 ;  /* 0x19ddbce900087882 */ /* 0x000fe20000000000 */
[----:B------:R-:W-:Y:S01]  /*06d0*/  DFMA R26, R22, R26, UR10 ;  /* 0x0000000a161a7e2b */ /* 0x000fe2000800001a */
[----:B------:R-:W-:Y:S01]  /*06e0*/  UMOV UR9, 0x3efa01a0 ;  /* 0x3efa01a000097882 */ /* 0x000fe20000000000 */
[----:B------:R-:W-:Y:S01]  /*06f0*/  UMOV UR10, 0x19db62a1 ;  /* 0x19db62a1000a7882 */ /* 0x000fe20000000000 */
[----:B------:R-:W-:-:S03]  /*0700*/  UMOV UR11, 0x3f2a01a0 ;  /* 0x3f2a01a0000b7882 */ /* 0x000fc60000000000 */
[C---:B------:R-:W-:Y:S01]  /*0710*/  DFMA R24, R22.reuse, R24, UR8 ;  /* 0x0000000816187e2b */ /* 0x040fe20008000018 */
[----:B------:R-:W-:Y:S01]  /*0720*/  UMOV UR8, 0x16c15d47 ;  /* 0x16c15d4700087882 */ /* 0x000fe20000000000 */
[----:B------:R-:W-:Y:S01]  /*0730*/  DFMA R26, R22, R26, -UR10 ;  /* 0x8000000a161a7e2b */ /* 0x000fe2000800001a */
[----:B------:R-:W-:Y:S01]  /*0740*/  UMOV UR9, 0x3f56c16c ;  /* 0x3f56c16c00097882 */ /* 0x000fe20000000000 */
[----:B------:R-:W-:Y:S01]  /*0750*/  UMOV UR10, 0x11110818 ;  /* 0x11110818000a7882 */ /* 0x000fe20000000000 */
[----:B------:R-:W-:-:S03]  /*0760*/  UMOV UR11, 0x3f811111 ;  /* 0x3f811111000b7882 */ /* 0x000fc60000000000 */
[C---:B------:R-:W-:Y:S01]  /*0770*/  DFMA R24, R22.reuse, R24, -UR8 ;  /* 0x8000000816187e2b */ /* 0x040fe20008000018 */
[----:B------:R-:W-:Y:S01]  /*0780*/  UMOV UR8, 0x55555551 ;  /* 0x5555555100087882 */ /* 0x000fe20000000000 */
[----:B------:R-:W-:Y:S01]  /*0790*/  DFMA R26, R22, R26, UR10 ;  /* 0x0000000a161a7e2b */ /* 0x000fe2000800001a */
[----:B------:R-:W-:-:S05]  /*07a0*/  UMOV UR9, 0x3fa55555 ;  /* 0x3fa5555500097882 */ /* 0x000fca0000000000 */
[C---:B------:R-:W-:Y:S01]  /*07b0*/  DFMA R24, R22.reuse, R24, UR8 ;  /* 0x0000000816187e2b */ /* 0x040fe20008000018 */
[----:B------:R-:W-:Y:S01]  /*07c0*/  UMOV UR8, 0x55555554 ;  /* 0x5555555400087882 */ /* 0x000fe20000000000 */
[----:B------:R-:W-:Y:S02]  /*07d0*/  UMOV UR9, 0x3fc55555 ;  /* 0x3fc5555500097882 */ /* 0x000fe40000000000 */
[----:B------:R-:W-:-:S04]  /*07e0*/  DFMA R28, R22, R26, -UR8 ;  /* 0x80000008161c7e2b */ /* 0x000fc8000800001a */
[----:B------:R-:W-:-:S04]  /*07f0*/  DFMA R24, R22, R24, -0.5 ;  /* 0xbfe000001618742b */ /* 0x000fc80000000018 */
[----:B------:R-:W-:-:S04]  /*0800*/  DFMA R28, R22, R28, RZ ;  /* 0x0000001c161c722b */ /* 0x000fc800000000ff */
[----:B------:R-:W-:-:S04]  /*0810*/  DFMA R26, R22, R24, 1 ;  /* 0x3ff00000161a742b */ /* 0x000fc80000000018 */
[----:B------:R-:W-:Y:S01]  /*0820*/  DFMA R28, R20, R28, R20 ;  /* 0x0000001c141c722b */ /* 0x000fe20000000014 */
[----:B------:R-:W-:Y:S02]  /*0830*/  LOP3.LUT R20, R4, 0x1, RZ, 0xc0, !PT ;  /* 0x0000000104147812 */ /* 0x000fe400078ec0ff */
[----:B------:R-:W2:Y:S02]  /*0840*/  LDG.E.64.CONSTANT R4, desc[UR12][R8.64+0x10] ;  /* 0x0000100c08047981 */ /* 0x000ea4000c1e9b00 */
[----:B------:R-:W-:Y:S02]  /*0850*/  ISETP.NE.U32.AND P0, PT, R20, 0x1, PT ;  /* 0x000000011400780c */ /* 0x000fe40003f05070 */
[----:B------:R-:W0:Y:S02]  /*0860*/  FRND.F64.TRUNC R20, R2 ;  /* 0x0000000200147313 */ /* 0x000e24000030d800 */
[----:B------:R-:W-:Y:S02]  /*0870*/  ISETP.NE.U32.AND.EX P0, PT, RZ, RZ, PT, P0 ;  /* 0x000000ffff00720c */ /* 0x000fe40003f05100 */
[----:B------:R-:W-:-:S02]  /*0880*/  LOP3.LUT R23, R29, 0x80000000, RZ, 0x3c, !PT ;  /* 0x800000001d177812 */ /* 0x000fc400078e3cff */
[----:B------:R-:W-:Y:S02]  /*0890*/  FSEL R24, R26, R28, !P0 ;  /* 0x0000001c1a187208 */ /* 0x000fe40004000000 */
[----:B------:R-:W-:Y:S02]  /*08a0*/  FSEL R25, R27, R29, !P0 ;  /* 0x0000001d1b197208 */ /* 0x000fe40004000000 */
[----:B------:R-:W-:Y:S02]  /*08b0*/  FSEL R22, R28, R26, !P0 ;  /* 0x0000001a1c167208 */ /* 0x000fe40004000000 */
[----:B------:R-:W3:Y:S01]  /*08c0*/  LDG.E.64.CONSTANT R28, desc[UR12][R8.64+0x8] ;  /* 0x0000080c081c7981 */ /* 0x000ee2000c1e9b00 */
[----:B------:R-:W-:-:S03]  /*08d0*/  FSEL R23, R23, R27, !P0 ;  /* 0x0000001b17177208 */ /* 0x000fc60004000000 */
[----:B------:R-:W4:Y:S01]  /*08e0*/  LDG.E.64.CONSTANT R26, desc[UR12][R8.64] ;  /* 0x0000000c081a7981 */ /* 0x000f22000c1e9b00 */
[----:B0-----:R-:W-:-:S03]  /*08f0*/  DSETP.NEU.AND P0, PT, R2, R20, PT ;  /* 0x000000140200722a */ /* 0x001fc60003f0d000 */
[----:B------:R0:W5:Y:S01]  /*0900*/  LDG.E.64.CONSTANT R20, desc[UR12][R6.64] ;  /* 0x0000000c06147981 */ /* 0x000162000c1e9b00 */
[----:B------:R-:W-:-:S10]  /*0910*/  DMUL R2, RZ, R2 ;  /* 0x00000002ff027228 */ /* 0x000fd40000000000 */
[----:B------:R-:W-:Y:S01]  /*0920*/  FSEL R2, R2, R24, !P0 ;  /* 0x0000001802027208 */ /* 0x000fe20004000000 */
[----:B------:R-:W-:Y:S01]  /*0930*/  IMAD.MOV.U32 R24, RZ, RZ, 0x0 ;  /* 0x00000000ff187424 */ /* 0x000fe200078e00ff */
[----:B------:R-:W-:Y:S01]  /*0940*/  BSSY.RECONVERGENT B0, `(.L_x_5) ;  /* 0x0000024000007945 */ /* 0x000fe20003800200 */
[----:B--2---:R-:W-:Y:S02]  /*0950*/  DADD R4, -R10, R4 ;  /* 0x000000000a047229 */ /* 0x004fe40000000104 */
[----:B---3--:R-:W-:Y:S02]  /*0960*/  DADD R28, -R12, R28 ;  /* 0x000000000c1c7229 */ /* 0x008fe4000000011c */
[----:B----4-:R-:W-:-:S06]  /*0970*/  DADD R26, -R14, R26 ;  /* 0x000000000e1a7229 */ /* 0x010fcc000000011a */
[----:B------:R-:W-:-:S08]  /*0980*/  DMUL R28, R28, R28 ;  /* 0x0000001c1c1c7228 */ /* 0x000fd00000000000 */
[----:B------:R-:W-:-:S08]  /*0990*/  DFMA R28, R26, R26, R28 ;  /* 0x0000001a1a1c722b */ /* 0x000fd0000000001c */
[----:B------:R-:W-:Y:S01]  /*09a0*/  DFMA R28, R4, R4, R28 ;  /* 0x00000004041c722b */ /* 0x000fe2000000001c */
[----:B------:R-:W-:-:S05]  /*09b0*/  @P1 LOP3.LUT R5, R25, 0x80000000, RZ, 0x3c, !PT ;  /* 0x8000000019051812 */ /* 0x000fca00078e3cff */
[----:B------:R-:W-:-:S05]  /*09c0*/  @P1 IMAD.MOV.U32 R25, RZ, RZ, R5 ;  /* 0x000000ffff191224 */ /* 0x000fca00078e0005 */
[----:B------:R-:W-:Y:S02]  /*09d0*/  FSEL R3, R3, R25, !P0 ;  /* 0x0000001903037208 */ /* 0x000fe40004000000 */
[----:B------:R-:W-:Y:S01]  /*09e0*/  @P1 LOP3.LUT R25, R23, 0x80000000, RZ, 0x3c, !PT ;  /* 0x8000000017191812 */ /* 0x000fe200078e3cff */
[----:B------:R-:W1:Y:S04]  /*09f0*/  MUFU.RSQ64H R5, R29 ;  /* 0x0000001d00057308 */ /* 0x000e680000001c00 */
[----:B------:R-:W-:Y:S02]  /*0a00*/  @P1 IMAD.MOV.U32 R23, RZ, RZ, R25 ;  /* 0x000000ffff171224 */ /* 0x000fe400078e0019 */
[----:B------:R-:W-:-:S04]  /*0a10*/  VIADD R4, R29, 0xfcb00000 ;  /* 0xfcb000001d047836 */ /* 0x000fc80000000000 */
[----:B------:R-:W-:-:S08]  /*0a20*/  DADD R22, RZ, R22 ;  /* 0x00000000ff167229 */ /* 0x000fd00000000016 */
[----:B------:R-:W-:Y:S02]  /*0a30*/  DADD R18, R22, R18 ;  /* 0x0000000016127229 */ /* 0x000fe40000000012 */
[----:B-1----:R-:W-:Y:S01]  /*0a40*/  DMUL R22, R4, R4 ;  /* 0x0000000404167228 */ /* 0x002fe20000000000 */
[----:B------:R-:W-:-:S07]  /*0a50*/  IMAD.MOV.U32 R25, RZ, RZ, 0x3fd80000 ;  /* 0x3fd80000ff197424 */ /* 0x000fce00078e00ff */
[----:B------:R-:W-:-:S08]  /*0a60*/  DFMA R22, R28, -R22, 1 ;  /* 0x3ff000001c16742b */ /* 0x000fd00000000816 */
[----:B------:R-:W-:Y:S02]  /*0a70*/  DFMA R24, R22, R24, 0.5 ;  /* 0x3fe000001618742b */ /* 0x000fe40000000018 */
[----:B------:R-:W-:-:S08]  /*0a80*/  DMUL R22, R4, R22 ;  /* 0x0000001604167228 */ /* 0x000fd00000000000 */
[----:B------:R-:W-:Y:S01]  /*0a90*/  DFMA R30, R24, R22, R4 ;  /* 0x00000016181e722b */ /* 0x000fe20000000004 */
[----:B------:R-:W-:-:S07]  /*0aa0*/  ISETP.GE.U32.AND P0, PT, R4, 0x7ca00000, PT ;  /* 0x7ca000000400780c */ /* 0x000fce0003f06070 */
[----:B------:R-:W-:Y:S02]  /*0ab0*/  DMUL R22, R28, R30 ;  /* 0x0000001e1c167228 */ /* 0x000fe40000000000 */
[----:B------:R-:W-:Y:S01]  /*0ac0*/  DADD R16, R16, R2 ;  /* 0x0000000010107229 */ /* 0x000fe20000000002 */
[----:B------:R-:W-:Y:S02]  /*0ad0*/  VIADD R25, R31, 0xfff00000 ;  /* 0xfff000001f197836 */ /* 0x000fe40000000000 */
[----:B------:R-:W-:-:S03]  /*0ae0*/  IMAD.MOV.U32 R24, RZ, RZ, R30 ;  /* 0x000000ffff187224 */ /* 0x000fc600078e001e */
        /* <DEDUP_REMOVED lines=9> */
.L_x_6:
[----:B------:R-:W-:Y:S05]  /*0b80*/  BSYNC.RECONVERGENT B0 ;  /* 0x0000000000007941 */ /* 0x000fea0003800200 */
.L_x_5:
        /* <DEDUP_REMOVED lines=9> */
[----:B------:R-:W-:Y:S01]  /*0c20*/  IMAD.MOV.U32 R27, RZ, RZ, 0x3e5ae5f1 ;  /* 0x3e5ae5f1ff1b7424 */ /* 0x000fe200078e00ff */
[----:B------:R-:W-:-:S04]  /*0c30*/  UIADD3 UR6, UP0, UPT, UR6, -0x2, URZ ;  /* 0xfffffffe06067890 */ /* 0x000fc8000ff1e0ff */
[----:B------:R-:W-:Y:S02]  /*0c40*/  UIADD3.X UR7, UPT, UPT, UR7, -0x1, URZ, UP0, !UPT ;  /* 0xffffffff07077890 */ /* 0x000fe400087fe4ff */
[----:B------:R-:W-:Y:S01]  /*0c50*/  DMUL R4, RZ, R20 ;  /* 0x00000014ff047228 */ /* 0x000fe20000000000 */
[----:B------:R-:W-:Y:S01]  /*0c60*/  UISETP.NE.U32.AND UP0, UPT, UR6, URZ, UPT ;  /* 0x000000ff0600728c */ /* 0x000fe2000bf05070 */
[----:B------:R-:W-:-:S03]  /*0c70*/  IMAD.SHL.U32 R2, R21, 0x2, RZ ;  /* 0x0000000215027824 */ /* 0x000fc600078e00ff */
[----:B------:R-:W-:Y:S02]  /*0c80*/  UISETP.NE.AND.EX UP0, UPT, UR7, URZ, UPT, UP0 ;  /* 0x000000ff0700728c */ /* 0x000fe4000bf05300 */
        /* <DEDUP_REMOVED lines=44> */
[----:B------:R-:W-:Y:S01]  /*0f50*/  DFMA R24, R22, R24, 1 ;  /* 0x3ff000001618742b */ /* 0x000fe20000000018 */
[----:B------:R-:W0:Y:S03]  /*0f60*/  FRND.F64.TRUNC R22, R2 ;  /* 0x0000000200167313 */ /* 0x000e26000030d800 */
[----:B------:R-:W-:Y:S01]  /*0f70*/  DFMA R26, R20, R26, R20 ;  /* 0x0000001a141a722b */ /* 0x000fe20000000014 */
[----:B------:R-:W-:-:S04]  /*0f80*/  LOP3.LUT R20, R4, 0x1, RZ, 0xc0, !PT ;  /* 0x0000000104147812 */ /* 0x000fc800078ec0ff */
[----:B------:R-:W-:-:S04]  /*0f90*/  ISETP.NE.U32.AND P0, PT, R20, 0x1, PT ;  /* 0x000000011400780c */ /* 0x000fc80003f05070 */
[----:B------:R-:W-:Y:S02]  /*0fa0*/  ISETP.NE.U32.AND.EX P0, PT, RZ, RZ, PT, P0 ;  /* 0x000000ffff00720c */ /* 0x000fe40003f05100 */
[----:B------:R-:W-:Y:S02]  /*0fb0*/  LOP3.LUT R21, R27, 0x80000000, RZ, 0x3c, !PT ;  /* 0x800000001b157812 */ /* 0x000fe400078e3cff */
[----:B------:R-:W-:Y:S02]  /*0fc0*/  FSEL R5, R25, R27, !P0 ;  /* 0x0000001b19057208 */ /* 0x000fe40004000000 */
[----:B------:R-:W-:Y:S02]  /*0fd0*/  FSEL R21, R21, R25, !P0 ;  /* 0x0000001915157208 */ /* 0x000fe40004000000 */
[----:B------:R-:W-:Y:S02]  /*0fe0*/  FSEL R20, R26, R24, !P0 ;  /* 0x000000181a147208 */ /* 0x000fe40004000000 */
[----:B------:R-:W-:Y:S01]  /*0ff0*/  FSEL R4, R24, R26, !P0 ;  /* 0x0000001a18047208 */ /* 0x000fe20004000000 */
[----:B0-----:R-:W-:Y:S01]  /*1000*/  DSETP.NEU.AND P0, PT, R2, R22, PT ;  /* 0x000000160200722a */ /* 0x001fe20003f0d000 */
[----:B------:R-:W-:Y:S01]  /*1010*/  @P1 LOP3.LUT R25, R21, 0x80000000, RZ, 0x3c, !PT ;  /* 0x8000000015191812 */ /* 0x000fe200078e3cff */
[----:B------:R-:W-:Y:S01]  /*1020*/  DMUL R22, RZ, R2 ;  /* 0x00000002ff167228 */ /* 0x000fe20000000000 */
[----:B------:R-:W-:-:S03]  /*1030*/  @P1 LOP3.LUT R3, R5, 0x80000000, RZ, 0x3c, !PT ;  /* 0x8000000005031812 */ /* 0x000fc600078e3cff */
[----:B------:R-:W-:Y:S02]  /*1040*/  @P1 IMAD.MOV.U32 R21, RZ, RZ, R25 ;  /* 0x000000ffff151224 */ /* 0x000fe400078e0019 */
[----:B------:R-:W-:Y:S01]  /*1050*/  @P1 IMAD.MOV.U32 R5, RZ, RZ, R3 ;  /* 0x000000ffff051224 */ /* 0x000fe200078e0003 */
[----:B------:R-:W-:-:S03]  /*1060*/  IADD3 R8, P1, PT, R8, 0x30, RZ ;  /* 0x0000003008087810 */ /* 0x000fc60007f3e0ff */
[----:B------:R-:W-:Y:S01]  /*1070*/  DADD R20, RZ, R20 ;  /* 0x00000000ff147229 */ /* 0x000fe20000000014 */
[----:B------:R-:W-:Y:S02]  /*1080*/  FSEL R2, R22, R4, !P0 ;  /* 0x0000000416027208 */ /* 0x000fe40004000000 */
[----:B------:R-:W-:Y:S02]  /*1090*/  FSEL R3, R23, R5, !P0 ;  /* 0x0000000517037208 */ /* 0x000fe40004000000 */
[----:B------:R-:W-:Y:S02]  /*10a0*/  IADD3 R6, P0, PT, R6, 0x10, RZ ;  /* 0x0000001006067810 */ /* 0x000fe40007f1e0ff */
[----:B------:R-:W-:Y:S01]  /*10b0*/  IADD3.X R9, PT, PT, RZ, R9, RZ, P1, !PT ;  /* 0x00000009ff097210 */ /* 0x000fe20000ffe4ff */
[----:B------:R-:W-:Y:S02]  /*10c0*/  DADD R18, R18, R20 ;  /* 0x0000000012127229 */ /* 0x000fe40000000014 */
[----:B------:R-:W-:Y:S01]  /*10d0*/  DADD R16, R16, R2 ;  /* 0x0000000010107229 */ /* 0x000fe20000000002 */
[----:B------:R-:W-:Y:S01]  /*10e0*/  IMAD.X R7, RZ, RZ, R7, P0 ;  /* 0x000000ffff077224 */ /* 0x000fe200000e0607 */
[----:B------:R-:W-:Y:S09]  /*10f0*/  BRA.U UP0, `(.L_x_7) ;  /* 0xfffffff1005c7547 */ /* 0x000ff2000b83ffff */
.L_x_2:
[----:B------:R-:W0:Y:S02]  /*1100*/  LDCU UR6, c[0x0][0x3a0] ;  /* 0x00007400ff0677ac */ /* 0x000e240008000800 */
[----:B0-----:R-:W-:-:S04]  /*1110*/  ULOP3.LUT UR6, UR6, 0x1, URZ, 0xc0, !UPT ;  /* 0x0000000106067892 */ /* 0x001fc8000f8ec0ff */
[----:B------:R-:W-:-:S04]  /*1120*/  UISETP.NE.U32.AND UP0, UPT, UR6, 0x1, UPT ;  /* 0x000000010600788c */ /* 0x000fc8000bf05070 */
[----:B------:R-:W-:-:S09]  /*1130*/  UISETP.NE.U32.AND.EX UP0, UPT, URZ, URZ, UPT, UP0 ;  /* 0x000000ffff00728c */ /* 0x000fd2000bf05100 */
[----:B------:R-:W-:Y:S05]  /*1140*/  BRA.U UP0, `(.L_x_1) ;  /* 0x0000000500f07547 */ /* 0x000fea000b800000 */
[----:B------:R-:W0:Y:S01]  /*1150*/  LDCU.64 UR6, c[0x0][0x380] ;  /* 0x00007000ff0677ac */ /* 0x000e220008000a00 */
[----:B------:R-:W-:Y:S02]  /*1160*/  UIMAD UR8, UR5, 0x18, URZ ;  /* 0x00000018050878a4 */ /* 0x000fe4000f8e02ff */
[----:B0-----:R-:W-:-:S04]  /*1170*/  UIMAD.WIDE.U32 UR6, UR4, 0x18, UR6 ;  /* 0x00000018040678a5 */ /* 0x001fc8000f8e0006 */
[----:B------:R-:W-:Y:S02]  /*1180*/  UIADD3 UR8, UPT, UPT, UR7, UR8, URZ ;  /* 0x0000000807087290 */ /* 0x000fe4000fffe0ff */
[----:B------:R-:W-:Y:S02]  /*1190*/  IMAD.U32 R3, RZ, RZ, UR7 ;  /* 0x00000007ff037e24 */ /* 0x000fe4000f8e00ff */
[----:B------:R-:W-:Y:S02]  /*11a0*/  IMAD.U32 R2, RZ, RZ, UR6 ;  /* 0x00000006ff027e24 */ /* 0x000fe4000f8e00ff */
[----:B------:R-:W-:Y:S01]  /*11b0*/  IMAD.U32 R3, RZ, RZ, UR8 ;  /* 0x00000008ff037e24 */ /* 0x000fe2000f8e00ff */
[----:B------:R-:W0:Y:S04]  /*11c0*/  LDCU.64 UR6, c[0x0][0x390] ;  /* 0x00007200ff0677ac */ /* 0x000e280008000a00 */
[----:B------:R-:W2:Y:S04]  /*11d0*/  LDG.E.64.CONSTANT R8, desc[UR12][R2.64+0x8] ;  /* 0x0000080c02087981 */ /* 0x000ea8000c1e9b00 */
[----:B------:R-:W3:Y:S04]  /*11e0*/  LDG.E.64.CONSTANT R4, desc[UR12][R2.64] ;  /* 0x0000000c02047981 */ /* 0x000ee8000c1e9b00 */
[----:B------:R-:W4:Y:S01]  /*11f0*/  LDG.E.64.CONSTANT R20, desc[UR12][R2.64+0x10] ;  /* 0x0000100c02147981 */ /* 0x000f22000c1e9b00 */
[----:B0-----:R-:W-:-:S04]  /*1200*/  ULEA UR6, UP0, UR4, UR6, 0x3 ;  /* 0x0000000604067291 */ /* 0x001fc8000f8018ff */
[----:B------:R-:W-:Y:S02]  /*1210*/  ULEA.HI.X UR7, UR4, UR7, UR5, 0x3, UP0 ;  /* 0x0000000704077291 */ /* 0x000fe400080f1c05 */
[----:B------:R-:W-:-:S04]  /*1220*/  IMAD.U32 R6, RZ, RZ, UR6 ;  /* 0x00000006ff067e24 */ /* 0x000fc8000f8e00ff */
[----:B------:R-:W-:-:S06]  /*1230*/  IMAD.U32 R7, RZ, RZ, UR7 ;  /* 0x00000007ff077e24 */ /* 0x000fcc000f8e00ff */
[----:B------:R-:W5:Y:S01]  /*1240*/  LDG.E.64.CONSTANT R6, desc[UR12][R6.64] ;  /* 0x0000000c06067981 */ /* 0x000f62000c1e9b00 */
[----:B------:R-:W-:Y:S01]  /*1250*/  BSSY.RECONVERGENT B0, `(.L_x_8) ;  /* 0x000001d000007945 */ /* 0x000fe20003800200 */
[----:B--2--5:R-:W-:Y:S02]  /*1260*/  DADD R8, -R12, R8 ;  /* 0x000000000c087229 */ /* 0x024fe40000000108 */
[----:B---3--:R-:W-:-:S06]  /*1270*/  DADD R4, -R14, R4 ;  /* 0x000000000e047229 */ /* 0x008fcc0000000104 */
[----:B------:R-:W-:Y:S02]  /*1280*/  DMUL R8, R8, R8 ;  /* 0x0000000808087228 */ /* 0x000fe40000000000 */
[----:B----4-:R-:W-:-:S06]  /*1290*/  DADD R20, -R10, R20 ;  /* 0x000000000a147229 */ /* 0x010fcc0000000114 */
[----:B------:R-:W-:-:S08]  /*12a0*/  DFMA R8, R4, R4, R8 ;  /* 0x000000040408722b */ /* 0x000fd00000000008 */
[----:B------:R-:W-:Y:S01]  /*12b0*/  DFMA R28, R20, R20, R8 ;  /* 0x00000014141c722b */ /* 0x000fe20000000008 */
[----:B------:R-:W-:Y:S02]  /*12c0*/  IMAD.MOV.U32 R8, RZ, RZ, 0x0 ;  /* 0x00000000ff087424 */ /* 0x000fe400078e00ff */
[----:B------:R-:W-:-:S03]  /*12d0*/  IMAD.MOV.U32 R9, RZ, RZ, 0x3fd80000 ;  /* 0x3fd80000ff097424 */ /* 0x000fc600078e00ff */
[----:B------:R-:W0:Y:S04]  /*12e0*/  MUFU.RSQ64H R5, R29 ;  /* 0x0000001d00057308 */ /* 0x000e280000001c00 */
[----:B------:R-:W-:-:S05]  /*12f0*/  VIADD R4, R29, 0xfcb00000 ;  /* 0xfcb000001d047836 */ /* 0x000fca0000000000 */
[----:B------:R-:W-:Y:S01]  /*1300*/  ISETP.GE.U32.AND P0, PT, R4, 0x7ca00000, PT ;  /* 0x7ca000000400780c */ /* 0x000fe20003f06070 */
[----:B0-----:R-:W-:-:S08]  /*1310*/  DMUL R2, R4, R4 ;  /* 0x0000000404027228 */ /* 0x001fd00000000000 */
        /* <DEDUP_REMOVED lines=9> */
[----:B------:R-:W-:Y:S10]  /*13b0*/  @!P0 BRA `(.L_x_9) ;  /* 0x0000000000188947 */ /* 0x000ff40003800000 */
[----:B------:R-:W-:Y:S01]  /*13c0*/  IMAD.MOV.U32 R24, RZ, RZ, R8 ;  /* 0x000000ffff187224 */ /* 0x000fe200078e0008 */
[----:B------:R-:W-:Y:S01]  /*13d0*/  MOV R26, 0x1420 ;  /* 0x00001420001a7802 */ /* 0x000fe20000000f00 */
[----:B------:R-:W-:Y:S02]  /*13e0*/  IMAD.MOV.U32 R5, RZ, RZ, R29 ;  /* 0x000000ffff057224 */ /* 0x000fe400078e001d */
[----:B------:R-:W-:Y:S02]  /*13f0*/  IMAD.MOV.U32 R2, RZ, RZ, R10 ;  /* 0x000000ffff027224 */ /* 0x000fe400078e000a */
[----:B------:R-:W-:-:S07]  /*1400*/  IMAD.MOV.U32 R3, RZ, RZ, R11 ;  /* 0x000000ffff037224 */ /* 0x000fce00078e000b */
[----:B------:R-:W-:Y:S05]  /*1410*/  CALL.REL.NOINC `($__internal_0_$__cuda_sm20_dsqrt_rn_f64_mediumpath_v1) ;  /* 0x0000000400fc7944 */ /* 0x000fea0003c00000 */
.L_x_9:
[----:B------:R-:W-:Y:S05]  /*1420*/  BSYNC.RECONVERGENT B0 ;  /* 0x0000000000007941 */ /* 0x000fea0003800200 */
.L_x_8:
[----:B------:R-:W-:Y:S01]  /*1430*/  DADD R2, R6, R2 ;  /* 0x0000000006027229 */ /* 0x000fe20000000002 */
[----:B------:R-:W-:Y:S01]  /*1440*/  UMOV UR6, 0x33145c07 ;  /* 0x33145c0700067882 */ /* 0x000fe20000000000 */
[----:B------:R-:W-:Y:S01]  /*1450*/  UMOV UR7, 0x3ca1a626 ;  /* 0x3ca1a62600077882 */ /* 0x000fe20000000000 */
[----:B------:R-:W-:Y:S02]  /*1460*/  IMAD.MOV.U32 R12, RZ, RZ, 0x2cb0d246 ;  /* 0x2cb0d246ff0c7424 */ /* 0x000fe400078e00ff */
[----:B------:R-:W-:Y:S02]  /*1470*/  IMAD.MOV.U32 R13, RZ, RZ, 0x3e5ae5f1 ;  /* 0x3e5ae5f1ff0d7424 */ /* 0x000fe400078e00ff */
[----:B------:R-:W-:Y:S01]  /*1480*/  IMAD.MOV.U32 R10, RZ, RZ, -0x3e107ad8 ;  /* 0xc1ef8528ff0a7424 */ /* 0x000fe200078e00ff */
        /* <DEDUP_REMOVED lines=11> */
[----:B0-----:R-:W-:-:S07]  /*1540*/  DFMA R4, R4, -0.5, R2 ;  /* 0xbfe000000404782b */ /* 0x001fce0000000002 */
[----:B------:R-:W0:Y:S01]  /*1550*/  FRND.F64.TRUNC R14, R2 ;  /* 0x00000002000e7313 */ /* 0x000e22000030d800 */
        /* <DEDUP_REMOVED lines=8> */
[C---:B------:R-:W-:Y:S01]  /*15e0*/  DFMA R12, R4.reuse, UR6, -R12 ;  /* 0x00000006040c7c2b */ /* 0x040fe2000800080c */
[----:B------:R-:W-:Y:S01]  /*15f0*/  UMOV UR6, 0x20fd8164 ;  /* 0x20fd816400067882 */ /* 0x000fe20000000000 */
[----:B------:R-:W-:Y:S02]  /*1600*/  UMOV UR7, 0x3da8ff83 ;  /* 0x3da8ff8300077882 */ /* 0x000fe40000000000 */
[C---:B------:R-:W-:Y:S01]  /*1610*/  DFMA R10, R4.reuse, -UR6, R10 ;  /* 0x80000006040a7c2b */ /* 0x040fe2000800000a */
[----:B------:R-:W-:Y:S01]  /*1620*/  UMOV UR6, 0x69ace392 ;  /* 0x69ace39200067882 */ /* 0x000fe20000000000 */
[----:B------:R-:W-:Y:S02]  /*1630*/  UMOV UR7, 0x3ec71de3 ;  /* 0x3ec71de300077882 */ /* 0x000fe40000000000 */
[----:B------:R-:W-:Y:S01]  /*1640*/  DFMA R12, R4, R12, UR6 ;  /* 0x00000006040c7e2b */ /* 0x000fe2000800000c */
[----:B------:R-:W-:Y:S01]  /*1650*/  UMOV UR6, 0x8e06e6d9 ;  /* 0x8e06e6d900067882 */ /* 0x000fe20000000000 */
[----:B------:R-:W-:-:S02]  /*1660*/  UMOV UR7, 0x3e927e4f ;  /* 0x3e927e4f00077882 */ /* 0x000fc40000000000 */
[C---:B------:R-:W-:Y:S01]  /*1670*/  DFMA R10, R4.reuse, R10, -UR6 ;  /* 0x80000006040a7e2b */ /* 0x040fe2000800000a */
[----:B------:R-:W-:Y:S01]  /*1680*/  UMOV UR6, 0x19db62a1 ;  /* 0x19db62a100067882 */ /* 0x000fe20000000000 */
[----:B------:R-:W-:Y:S02]  /*1690*/  UMOV UR7, 0x3f2a01a0 ;  /* 0x3f2a01a000077882 */ /* 0x000fe40000000000 */
[C---:B------:R-:W-:Y:S01]  /*16a0*/  DFMA R12, R4.reuse, R12, -UR6 ;  /* 0x80000006040c7e2b */ /* 0x040fe2000800000c */
[----:B------:R-:W-:Y:S01]  /*16b0*/  UMOV UR6, 0x19ddbce9 ;  /* 0x19ddbce900067882 */ /* 0x000fe20000000000 */
[----:B------:R-:W-:Y:S02]  /*16c0*/  UMOV UR7, 0x3efa01a0 ;  /* 0x3efa01a000077882 */ /* 0x000fe40000000000 */
[----:B------:R-:W-:Y:S01]  /*16d0*/  DFMA R10, R4, R10, UR6 ;  /* 0x00000006040a7e2b */ /* 0x000fe2000800000a */
[----:B------:R-:W-:Y:S01]  /*16e0*/  UMOV UR6, 0x11110818 ;  /* 0x1111081800067882 */ /* 0x000fe20000000000 */
[----:B------:R-:W-:-:S02]  /*16f0*/  UMOV UR7, 0x3f811111 ;  /* 0x3f81111100077882 */ /* 0x000fc40000000000 */
[C---:B------:R-:W-:Y:S01]  /*1700*/  DFMA R12, R4.reuse, R12, UR6 ;  /* 0x00000006040c7e2b */ /* 0x040fe2000800000c */
[----:B------:R-:W-:Y:S01]  /*1710*/  UMOV UR6, 0x16c15d47 ;  /* 0x16c15d4700067882 */ /* 0x000fe20000000000 */
[----:B------:R-:W-:Y:S02]  /*1720*/  UMOV UR7, 0x3f56c16c ;  /* 0x3f56c16c00077882 */ /* 0x000fe40000000000 */
[C---:B------:R-:W-:Y:S01]  /*1730*/  DFMA R10, R4.reuse, R10, -UR6 ;  /* 0x80000006040a7e2b */ /* 0x040fe2000800000a */
[----:B------:R-:W-:Y:S01]  /*1740*/  UMOV UR6, 0x55555554 ;  /* 0x5555555400067882 */ /* 0x000fe20000000000 */
[----:B------:R-:W-:Y:S02]  /*1750*/  UMOV UR7, 0x3fc55555 ;  /* 0x3fc5555500077882 */ /* 0x000fe40000000000 */
[----:B------:R-:W-:Y:S01]  /*1760*/  DFMA R12, R4, R12, -UR6 ;  /* 0x80000006040c7e2b */ /* 0x000fe2000800000c */
[----:B------:R-:W-:Y:S01]  /*1770*/  UMOV UR6, 0x55555551 ;  /* 0x5555555100067882 */ /* 0x000fe20000000000 */
[----:B------:R-:W-:-:S02]  /*1780*/  UMOV UR7, 0x3fa55555 ;  /* 0x3fa5555500077882 */ /* 0x000fc40000000000 */
[----:B------:R-:W-:-:S04]  /*1790*/  DFMA R10, R4, R10, UR6 ;  /* 0x00000006040a7e2b */ /* 0x000fc8000800000a */
[----:B------:R-:W-:-:S04]  /*17a0*/  DFMA R12, R4, R12, RZ ;  /* 0x0000000c040c722b */ /* 0x000fc800000000ff */
[----:B------:R-:W-:-:S04]  /*17b0*/  DFMA R10, R4, R10, -0.5 ;  /* 0xbfe00000040a742b */ /* 0x000fc8000000000a */
[----:B------:R-:W-:Y:S01]  /*17c0*/  DFMA R12, R6, R12, R6 ;  /* 0x0000000c060c722b */ /* 0x000fe20000000006 */
[----:B------:R-:W-:Y:S01]  /*17d0*/  LOP3.LUT R6, R8, 0x1, RZ, 0xc0, !PT ;  /* 0x0000000108067812 */ /* 0x000fe200078ec0ff */
[----:B------:R-:W-:Y:S02]  /*17e0*/  DMUL R8, RZ, R2 ;  /* 0x00000002ff087228 */ /* 0x000fe40000000000 */
[----:B------:R-:W-:Y:S01]  /*17f0*/  DFMA R10, R4, R10, 1 ;  /* 0x3ff00000040a742b */ /* 0x000fe2000000000a */
[----:B------:R-:W-:-:S04]  /*1800*/  ISETP.NE.U32.AND P0, PT, R6, 0x1, PT ;  /* 0x000000010600780c */ /* 0x000fc80003f05070 */
[----:B------:R-:W-:Y:S02]  /*1810*/  ISETP.NE.U32.AND.EX P0, PT, RZ, RZ, PT, P0 ;  /* 0x000000ffff00720c */ /* 0x000fe40003f05100 */
[----:B------:R-:W-:-:S03]  /*1820*/  LOP3.LUT R5, R13, 0x80000000, RZ, 0x3c, !PT ;  /* 0x800000000d057812 */ /* 0x000fc600078e3cff */
[----:B------:R-:W-:Y:S02]  /*1830*/  FSEL R6, R12, R10, !P0 ;  /* 0x0000000a0c067208 */ /* 0x000fe40004000000 */
[----:B------:R-:W-:Y:S02]  /*1840*/  FSEL R7, R5, R11, !P0 ;  /* 0x0000000b05077208 */ /* 0x000fe40004000000 */
[----:B------:R-:W-:Y:S02]  /*1850*/  FSEL R5, R11, R13, !P0 ;  /* 0x0000000d0b057208 */ /* 0x000fe40004000000 */
[----:B------:R-:W-:Y:S01]  /*1860*/  FSEL R4, R10, R12, !P0 ;  /* 0x0000000c0a047208 */ /* 0x000fe20004000000 */
[----:B0-----:R-:W-:Y:S01]  /*1870*/  DSETP.NEU.AND P0, PT, R2, R14, PT ;  /* 0x0000000e0200722a */ /* 0x001fe20003f0d000 */
[----:B------:R-:W-:Y:S02]  /*1880*/  @P1 LOP3.LUT R11, R7, 0x80000000, RZ, 0x3c, !PT ;  /* 0x80000000070b1812 */ /* 0x000fe400078e3cff */
[----:B------:R-:W-:-:S02]  /*1890*/  @P1 LOP3.LUT R3, R5, 0x80000000, RZ, 0x3c, !PT ;  /* 0x8000000005031812 */ /* 0x000fc400078e3cff */
[----:B------:R-:W-:Y:S02]  /*18a0*/  @P1 MOV R7, R11 ;  /* 0x0000000b00071202 */ /* 0x000fe40000000f00 */
[----:B------:R-:W-:Y:S01]  /*18b0*/  FSEL R2, R8, R4, !P0 ;  /* 0x0000000408027208 */ /* 0x000fe20004000000 */
[----:B------:R-:W-:-:S03]  /*18c0*/  @P1 IMAD.MOV.U32 R5, RZ, RZ, R3 ;  /* 0x000000ffff051224 */ /* 0x000fc600078e0003 */
[----:B------:R-:W-:Y:S02]  /*18d0*/  DADD R6, RZ, R6 ;  /* 0x00000000ff067229 */ /* 0x000fe40000000006 */
[----:B------:R-:W-:-:S06]  /*18e0*/  FSEL R3, R9, R5, !P0 ;  /* 0x0000000509037208 */ /* 0x000fcc0004000000 */
[----:B------:R-:W-:Y:S02]  /*18f0*/  DADD R18, R18, R6 ;  /* 0x0000000012127229 */ /* 0x000fe40000000006 */
[----:B------:R-:W-:-:S11]  /*1900*/  DADD R16, R16, R2 ;  /* 0x0000000010107229 */ /* 0x000fd60000000002 */
.L_x_1:
[----:B------:R-:W-:Y:S01]  /*1910*/  DADD R18, -RZ, |R18| ;  /* 0x00000000ff127229 */ /* 0x000fe20000000512 */
[----:B------:R-:W-:Y:S01]  /*1920*/  IMAD.MOV.U32 R8, RZ, RZ, RZ ;  /* 0x000000ffff087224 */ /* 0x000fe200078e00ff */
[----:B------:R-:W-:Y:S01]  /*1930*/  DADD R16, -RZ, |R16| ;  /* 0x00000000ff107229 */ /* 0x000fe20000000510 */
[----:B------:R-:W-:Y:S01]  /*1940*/  UMOV UR6, 0xffffffff ;  /* 0xffffffff00067882 */ /* 0x000fe20000000000 */
[----:B------:R-:W-:Y:S02]  /*1950*/  UMOV UR7, 0x7fefffff ;  /* 0x7fefffff00077882 */ /* 0x000fe40000000000 */
[----:B------:R-:W-:Y:S02]  /*1960*/  UMOV UR8, UR7 ;  /* 0x0000000700087c82 */ /* 0x000fe40008000000 */
[----:B-----5:R-:W-:-:S04]  /*1970*/  IMAD.U32 R12, RZ, RZ, UR8 ;  /* 0x00000008ff0c7e24 */ /* 0x020fc8000f8e00ff */
[----:B------:R-:W-:Y:S02]  /*1980*/  ISETP.GT.U32.AND P0, PT, R18, R16, PT ;  /* 0x000000101200720c */ /* 0x000fe40003f04070 */
[CC--:B------:R-:W-:Y:S02]  /*1990*/  ISETP.LT.U32.AND P1, PT, R16.reuse, R18.reuse, PT ;  /* 0x000000121000720c */ /* 0x0c0fe40003f21070 */
[----:B------:R-:W-:Y:S02]  /*19a0*/  ISETP.GT.U32.AND.EX P0, PT, R19, R17, PT, P0 ;  /* 0x000000111300720c */ /* 0x000fe40003f04100 */
[----:B------:R-:W-:Y:S02]  /*19b0*/  ISETP.LT.U32.AND.EX P1, PT, R17, R19, PT, P1 ;  /* 0x000000131100720c */ /* 0x000fe40003f21110 */
[----:B------:R-:W-:Y:S02]  /*19c0*/  SEL R3, R19, R17, P0 ;  /* 0x0000001113037207 */ /* 0x000fe40000000000 */
[----:B------:R-:W-:-:S02]  /*19d0*/  SEL R4, R16, R18, P1 ;  /* 0x0000001210047207 */ /* 0x000fc40000800000 */
[----:B------:R-:W-:Y:S02]  /*19e0*/  LOP3.LUT R6, R3, 0xffc00000, RZ, 0xc0, !PT ;  /* 0xffc0000003067812 */ /* 0x000fe400078ec0ff */
[----:B------:R-:W-:Y:S01]  /*19f0*/  SEL R5, R17, R19, P1 ;  /* 0x0000001311057207 */ /* 0x000fe20000800000 */
[----:B------:R-:W-:Y:S01]  /*1a00*/  IMAD.MOV.U32 R17, RZ, RZ, 0x3fd80000 ;  /* 0x3fd80000ff117424 */ /* 0x000fe200078e00ff */
[----:B------:R-:W-:Y:S02]  /*1a10*/  LOP3.LUT R9, R6, 0x7fd00000, RZ, 0x3c, !PT ;  /* 0x7fd0000006097812 */ /* 0x000fe400078e3cff */
[----:B------:R-:W-:Y:S01]  /*1a20*/  SEL R2, R18, R16, P0 ;  /* 0x0000001012027207 */ /* 0x000fe20000000000 */
[----:B------:R-:W-:-:S03]  /*1a30*/  IMAD.MOV.U32 R16, RZ, RZ, 0x0 ;  /* 0x00000000ff107424 */ /* 0x000fc600078e00ff */
[C---:B------:R-:W-:Y:S02]  /*1a40*/  DMUL R10, R8.reuse, R4 ;  /* 0x00000004080a7228 */ /* 0x040fe40000000000 */
[----:B------:R-:W-:-:S06]  /*1a50*/  DMUL R8, R8, R2 ;  /* 0x0000000208087228 */ /* 0x000fcc0000000000 */
[----:B------:R-:W-:-:S08]  /*1a60*/  DMUL R10, R10, R10 ;  /* 0x0000000a0a0a7228 */ /* 0x000fd00000000000 */
[----:B------:R-:W-:-:S08]  /*1a70*/  DFMA R8, R8, R8, R10 ;  /* 0x000000080808722b */ /* 0x000fd0000000000a */
[----:B------:R-:W-:Y:S02]  /*1a80*/  DSETP.MIN.AND P0, P1, R8, UR6, PT ;  /* 0x0000000608007e2a */ /* 0x000fe4000b900000 */
[----:B------:R-:W-:-:S05]  /*1a90*/  IMAD.MOV.U32 R7, RZ, RZ, R9 ;  /* 0x000000ffff077224 */ /* 0x000fca00078e0009 */
[----:B------:R-:W-:Y:S01]  /*1aa0*/  FSEL R11, R7, UR8, P0 ;  /* 0x00000008070b7c08 */ /* 0x000fe20008000000 */
[----:B------:R-:W-:-:S05]  /*1ab0*/  IMAD.MOV.U32 R7, RZ, RZ, R8 ;  /* 0x000000ffff077224 */ /* 0x000fca00078e0008 */
[----:B------:R-:W-:Y:S01]  /*1ac0*/  SEL R10, R7, UR6, P0 ;  /* 0x00000006070a7c07 */ /* 0x000fe20008000000 */
[----:B------:R-:W-:Y:S01]  /*1ad0*/  DSETP.NEU.AND P0, PT, R4, RZ, PT ;  /* 0x000000ff0400722a */ /* 0x000fe20003f0d000 */
[----:B------:R-:W-:Y:S01]  /*1ae0*/  @P1 LOP3.LUT R11, R12, 0x80000, RZ, 0xfc, !PT ;  /* 0x000800000c0b1812 */ /* 0x000fe200078efcff */
[----:B------:R-:W-:Y:S01]  /*1af0*/  IMAD.MOV.U32 R12, RZ, RZ, RZ ;  /* 0x000000ffff0c7224 */ /* 0x000fe200078e00ff */
[----:B------:R-:W-:Y:S01]  /*1b00*/  LOP3.LUT R7, R6, 0x100000, RZ, 0xfc, !PT ;  /* 0x0010000006077812 */ /* 0x000fe200078efcff */
[----:B------:R-:W-:Y:S01]  /*1b10*/  IMAD.MOV.U32 R6, RZ, RZ, RZ ;  /* 0x000000ffff067224 */ /* 0x000fe200078e00ff */
[----:B------:R-:W0:Y:S01]  /*1b20*/  MUFU.RSQ64H R13, R11 ;  /* 0x0000000b000d7308 */ /* 0x000e220000001c00 */
[----:B------:R-:W-:Y:S02]  /*1b30*/  ISETP.GE.U32.AND P1, PT, R5, 0x7ff00000, PT ;  /* 0x7ff000000500780c */ /* 0x000fe40003f26070 */
[----:B0-----:R-:W-:-:S08]  /*1b40*/  DMUL R14, R12, R12 ;  /* 0x0000000c0c0e7228 */ /* 0x001fd00000000000 */
[----:B------:R-:W-:-:S08]  /*1b50*/  DFMA R14, R10, -R14, 1 ;  /* 0x3ff000000a0e742b */ /* 0x000fd0000000080e */
[----:B------:R-:W-:Y:S02]  /*1b60*/  DFMA R16, R14, R16, 0.5 ;  /* 0x3fe000000e10742b */ /* 0x000fe40000000010 */
[----:B------:R-:W-:-:S08]  /*1b70*/  DMUL R14, R12, R14 ;  /* 0x0000000e0c0e7228 */ /* 0x000fd00000000000 */
[----:B------:R-:W-:Y:S01]  /*1b80*/  DFMA R14, R16, R14, R12 ;  /* 0x0000000e100e722b */ /* 0x000fe2000000000c */
[----:B------:R-:W0:Y:S07]  /*1b90*/  LDC.64 R12, c[0x0][0x398] ;  /* 0x0000e600ff0c7b82 */ /* 0x000e2e0000000a00 */
[----:B------:R-:W-:-:S08]  /*1ba0*/  DMUL R14, R8, R14 ;  /* 0x0000000e080e7228 */ /* 0x000fd00000000000 */
[----:B------:R-:W-:-:S10]  /*1bb0*/  DMUL R14, R14, R6 ;  /* 0x000000060e0e7228 */ /* 0x000fd40000000000 */
[----:B------:R-:W-:Y:S02]  /*1bc0*/  @!P1 FSEL R4, R2, R14, !P0 ;  /* 0x0000000e02049208 */ /* 0x000fe40004000000 */
[----:B------:R-:W-:Y:S01]  /*1bd0*/  @!P1 FSEL R5, R3, R15, !P0 ;  /* 0x0000000f03059208 */ /* 0x000fe20004000000 */
[----:B0-----:R-:W-:-:S05]  /*1be0*/  IMAD.WIDE R2, R0, 0x8, R12 ;  /* 0x0000000800027825 */ /* 0x001fca00078e020c */
[----:B------:R-:W-:Y:S01]  /*1bf0*/  STG.E.64 desc[UR12][R2.64], R4 ;  /* 0x0000000402007986 */ /* 0x000fe2000c101b0c */
[----:B------:R-:W-:Y:S05]  /*1c00*/  EXIT ;  /* 0x000000000000794d */ /* 0x000fea0003800000 */
        .weak           $__internal_0_$__cuda_sm20_dsqrt_rn_f64_mediumpath_v1
        .type           $__internal_0_$__cuda_sm20_dsqrt_rn_f64_mediumpath_v1,@function
        .size           $__internal_0_$__cuda_sm20_dsqrt_rn_f64_mediumpath_v1,(.L_x_15 - $__internal_0_$__cuda_sm20_dsqrt_rn_f64_mediumpath_v1)
$__internal_0_$__cuda_sm20_dsqrt_rn_f64_mediumpath_v1:
[----:B------:R-:W-:Y:S01]  /*1c10*/  ISETP.GE.U32.AND P0, PT, R4, -0x3400000, PT ;  /* 0xfcc000000400780c */ /* 0x000fe20003f06070 */
[----:B------:R-:W-:Y:S01]  /*1c20*/  BSSY.RECONVERGENT B1, `(.L_x_10) ;  /* 0x0000024000017945 */ /* 0x000fe20003800200 */
[----:B------:R-:W-:-:S11]  /*1c30*/  IMAD.MOV.U32 R4, RZ, RZ, R28 ;  /* 0x000000ffff047224 */ /* 0x000fd600078e001c */
[----:B------:R-:W-:Y:S05]  /*1c40*/  @!P0 BRA `(.L_x_11) ;  /* 0x0000000000208947 */ /* 0x000fea0003800000 */
[----:B------:R-:W-:-:S10]  /*1c50*/  DFMA.RM R2, R2, R24, R22 ;  /* 0x000000180202722b */ /* 0x000fd40000004016 */
[----:B------:R-:W-:-:S05]  /*1c60*/  IADD3 R22, P0, PT, R2, 0x1, RZ ;  /* 0x0000000102167810 */ /* 0x000fca0007f1e0ff */
[----:B------:R-:W-:-:S06]  /*1c70*/  IMAD.X R23, RZ, RZ, R3, P0 ;  /* 0x000000ffff177224 */ /* 0x000fcc00000e0603 */
[----:B------:R-:W-:-:S08]  /*1c80*/  DFMA.RP R4, -R2, R22, R4 ;  /* 0x000000160204722b */ /* 0x000fd00000008104 */
[----:B------:R-:W-:-:S06]  /*1c90*/  DSETP.GT.AND P0, PT, R4, RZ, PT ;  /* 0x000000ff0400722a */ /* 0x000fcc0003f04000 */
[----:B------:R-:W-:Y:S02]  /*1ca0*/  FSEL R2, R22, R2, P0 ;  /* 0x0000000216027208 */ /* 0x000fe40000000000 */
[----:B------:R-:W-:Y:S01]  /*1cb0*/  FSEL R3, R23, R3, P0 ;  /* 0x0000000317037208 */ /* 0x000fe20000000000 */
[----:B------:R-:W-:Y:S06]  /*1cc0*/  BRA `(.L_x_12) ;  /* 0x0000000000647947 */ /* 0x000fec0003800000 */
.L_x_11:
[----:B------:R-:W-:-:S14]  /*1cd0*/  DSETP.NE.AND P0, PT, R4, RZ, PT ;  /* 0x000000ff0400722a */ /* 0x000fdc0003f05000 */
[----:B------:R-:W-:Y:S05]  /*1ce0*/  @!P0 BRA `(.L_x_13) ;  /* 0x0000000000588947 */ /* 0x000fea0003800000 */
[----:B------:R-:W-:-:S13]  /*1cf0*/  ISETP.GE.AND P0, PT, R5, RZ, PT ;  /* 0x000000ff0500720c */ /* 0x000fda0003f06270 */
[----:B------:R-:W-:Y:S02]  /*1d00*/  @!P0 IMAD.MOV.U32 R2, RZ, RZ, 0x0 ;  /* 0x00000000ff028424 */ /* 0x000fe400078e00ff */
[----:B------:R-:W-:Y:S01]  /*1d10*/  @!P0 IMAD.MOV.U32 R3, RZ, RZ, -0x80000 ;  /* 0xfff80000ff038424 */ /* 0x000fe200078e00ff */
[----:B------:R-:W-:Y:S06]  /*1d20*/  @!P0 BRA `(.L_x_12) ;  /* 0x00000000004c8947 */ /* 0x000fec0003800000 */
[----:B------:R-:W-:-:S13]  /*1d30*/  ISETP.GT.AND P0, PT, R5, 0x7fefffff, PT ;  /* 0x7fefffff0500780c */ /* 0x000fda0003f04270 */
[----:B------:R-:W-:Y:S05]  /*1d40*/  @P0 BRA `(.L_x_13) ;  /* 0x0000000000400947 */ /* 0x000fea0003800000 */
[----:B------:R-:W-:Y:S01]  /*1d50*/  DMUL R4, R4, 8.11296384146066816958e+31 ;  /* 0x4690000004047828 */ /* 0x000fe20000000000 */
[----:B------:R-:W-:Y:S02]  /*1d60*/  IMAD.MOV.U32 R2, RZ, RZ, RZ ;  /* 0x000000ffff027224 */ /* 0x000fe400078e00ff */
[----:B------:R-:W-:Y:S02]  /*1d70*/  IMAD.MOV.U32 R22, RZ, RZ, 0x0 ;  /* 0x00000000ff167424 */ /* 0x000fe400078e00ff */
[----:B------:R-:W-:Y:S01]  /*1d80*/  IMAD.MOV.U32 R23, RZ, RZ, 0x3fd80000 ;  /* 0x3fd80000ff177424 */ /* 0x000fe200078e00ff */
[----:B------:R-:W0:Y:S02]  /*1d90*/  MUFU.RSQ64H R3, R5 ;  /* 0x0000000500037308 */ /* 0x000e240000001c00 */
[----:B0-----:R-:W-:-:S08]  /*1da0*/  DMUL R24, R2, R2 ;  /* 0x0000000202187228 */ /* 0x001fd00000000000 */
[----:B------:R-:W-:-:S08]  /*1db0*/  DFMA R24, R4, -R24, 1 ;  /* 0x3ff000000418742b */ /* 0x000fd00000000818 */
[----:B------:R-:W-:Y:S02]  /*1dc0*/  DFMA R22, R24, R22, 0.5 ;  /* 0x3fe000001816742b */ /* 0x000fe40000000016 */
[----:B------:R-:W-:-:S08]  /*1dd0*/  DMUL R24, R2, R24 ;  /* 0x0000001802187228 */ /* 0x000fd00000000000 */
[----:B------:R-:W-:-:S08]  /*1de0*/  DFMA R22, R22, R24, R2 ;  /* 0x000000181616722b */ /* 0x000fd00000000002 */
[----:B------:R-:W-:Y:S02]  /*1df0*/  DMUL R2, R4, R22 ;  /* 0x0000001604027228 */ /* 0x000fe40000000000 */
[----:B------:R-:W-:-:S06]  /*1e00*/  VIADD R23, R23, 0xfff00000 ;  /* 0xfff0000017177836 */ /* 0x000fcc0000000000 */
[----:B------:R-:W-:-:S08]  /*1e10*/  DFMA R24, R2, -R2, R4 ;  /* 0x800000020218722b */ /* 0x000fd00000000004 */
[----:B------:R-:W-:-:S10]  /*1e20*/  DFMA R2, R22, R24, R2 ;  /* 0x000000181602722b */ /* 0x000fd40000000002 */
[----:B------:R-:W-:Y:S01]  /*1e30*/  VIADD R3, R3, 0xfcb00000 ;  /* 0xfcb0000003037836 */ /* 0x000fe20000000000 */
[----:B------:R-:W-:Y:S06]  /*1e40*/  BRA `(.L_x_12) ;  /* 0x0000000000047947 */ /* 0x000fec0003800000 */
.L_x_13:
[----:B------:R-:W-:-:S11]  /*1e50*/  DADD R2, R4, R4 ;  /* 0x0000000004027229 */ /* 0x000fd60000000004 */
.L_x_12:
[----:B------:R-:W-:Y:S05]  /*1e60*/  BSYNC.RECONVERGENT B1 ;  /* 0x0000000000017941 */ /* 0x000fea0003800200 */
.L_x_10:
[----:B------:R-:W-:-:S04]  /*1e70*/  IMAD.MOV.U32 R27, RZ, RZ, 0x0 ;  /* 0x00000000ff1b7424 */ /* 0x000fc800078e00ff */
[----:B------:R-:W-:Y:S05]  /*1e80*/  RET.REL.NODEC R26 `(_Z7computeP4d3_tS0_PdS1_ll) ;  /* 0xffffffe01a5c7950 */ /* 0x000fea0003c3ffff */
.L_x_14:
        /* <DEDUP_REMOVED lines=15> */
.L_x_15:


//--------------------- .nv.shared.reserved.0     --------------------------
	.section	.nv.shared.reserved.0,"aw",@nobits
	.weak		__nv_reservedSMEM_offset_0_alias
	.size		__nv_reservedSMEM_offset_0_alias, 0, 64
	.other		__nv_reservedSMEM_offset_0_alias,@"STO_CUDA_RESERVED_SHARED STV_DEFAULT"
__nv_reservedSMEM_offset_0_alias:
	.zero		0
	.zero		64


//--------------------- .nv.constant0._Z10symmetrizePdl --------------------------
	.section	.nv.constant0._Z10symmetrizePdl,"a",@progbits
	.sectionflags	@""
	.align	4
.nv.constant0._Z10symmetrizePdl:
	.zero		912


//--------------------- .nv.constant0._Z7computeP4d3_tS0_PdS1_ll --------------------------
	.section	.nv.constant0._Z7computeP4d3_tS0_PdS1_ll,"a",@progbits
	.sectionflags	@""
	.align	4
.nv.constant0._Z7computeP4d3_tS0_PdS1_ll:
	.zero		944


//--------------------- SYMBOLS --------------------------

	.type		.nv.reservedSmem.offset0,@object
	.size		.nv.reservedSmem.offset0,0x4
